//
// Generated by NVIDIA NVVM Compiler
//
// Compiler Build ID: CL-36424714
// Cuda compilation tools, release 13.0, V13.0.88
// Based on NVVM 20.0.0
//

.version 9.0
.target sm_100
.address_size 64

	// .globl	_Z20initialize_particlesPfS_S_S_ffiff
.global .align 4 .b8 precalc_xorwow_matrix[102400];
.global .align 4 .b8 precalc_xorwow_offset_matrix[102400];
.global .align 4 .b8 mrg32k3aM1[2304];
.global .align 4 .b8 mrg32k3aM2[2304];
.global .align 4 .b8 mrg32k3aM1SubSeq[2016];
.global .align 4 .b8 mrg32k3aM2SubSeq[2016];
.global .align 4 .b8 mrg32k3aM1Seq[2304];
.global .align 4 .b8 mrg32k3aM2Seq[2304];
.const .align 8 .b8 __cr_lgamma_table[72];
.global .align 4 .b8 __cudart_i2opi_f[24] = {65, 144, 67, 60, 153, 149, 98, 219, 192, 221, 52, 245, 209, 87, 39, 252, 41, 21, 68, 78, 110, 131, 249, 162};

.visible .entry _Z20initialize_particlesPfS_S_S_ffiff(
	.param .u64 .ptr .align 1 _Z20initialize_particlesPfS_S_S_ffiff_param_0,
	.param .u64 .ptr .align 1 _Z20initialize_particlesPfS_S_S_ffiff_param_1,
	.param .u64 .ptr .align 1 _Z20initialize_particlesPfS_S_S_ffiff_param_2,
	.param .u64 .ptr .align 1 _Z20initialize_particlesPfS_S_S_ffiff_param_3,
	.param .f32 _Z20initialize_particlesPfS_S_S_ffiff_param_4,
	.param .f32 _Z20initialize_particlesPfS_S_S_ffiff_param_5,
	.param .u32 _Z20initialize_particlesPfS_S_S_ffiff_param_6,
	.param .f32 _Z20initialize_particlesPfS_S_S_ffiff_param_7,
	.param .f32 _Z20initialize_particlesPfS_S_S_ffiff_param_8
)
{
	.local .align 8 .b8 	__local_depot0[80];
	.reg .b64 	%SP;
	.reg .b64 	%SPL;
	.reg .pred 	%p<123>;
	.reg .b32 	%r<1554>;
	.reg .b32 	%f<247>;
	.reg .b64 	%rd<150>;
	.reg .b64 	%fd<25>;

	mov.u64 	%SPL, __local_depot0;
	ld.param.f32 	%f50, [_Z20initialize_particlesPfS_S_S_ffiff_param_4];
	ld.param.f32 	%f51, [_Z20initialize_particlesPfS_S_S_ffiff_param_5];
	ld.param.u32 	%r650, [_Z20initialize_particlesPfS_S_S_ffiff_param_6];
	ld.param.f32 	%f52, [_Z20initialize_particlesPfS_S_S_ffiff_param_7];
	ld.param.f32 	%f53, [_Z20initialize_particlesPfS_S_S_ffiff_param_8];
	add.u64 	%rd1, %SPL, 0;
	add.u64 	%rd2, %SPL, 0;
	mov.u32 	%r651, %ctaid.x;
	mov.u32 	%r652, %ntid.x;
	mov.u32 	%r653, %tid.x;
	mad.lo.s32 	%r1, %r651, %r652, %r653;
	setp.ge.s32 	%p2, %r1, %r650;
	@%p2 bra 	$L__BB0_167;
	add.u64 	%rd3, %SPL, 32;
	cvt.s64.s32 	%rd4, %r1;
	mov.b32 	%r1247, 1593684748;
	mov.b32 	%r659, 832094735;
	st.local.v2.u32 	[%rd3], {%r659, %r1247};
	mov.b32 	%r1245, -123459836;
	mov.b32 	%r1246, 1111207954;
	st.local.v2.u32 	[%rd3+8], {%r1246, %r1245};
	mov.b32 	%r1243, 1476011280;
	mov.b32 	%r1244, -589760388;
	st.local.v2.u32 	[%rd3+16], {%r1244, %r1243};
	setp.eq.s32 	%p3, %r1, 0;
	@%p3 bra 	$L__BB0_116;
	mov.b32 	%r1230, 0;
	mov.b32 	%r1247, 1593684748;
	mov.b32 	%r1246, 1111207954;
	mov.b32 	%r1245, -123459836;
	mov.b32 	%r1244, -589760388;
	mov.b32 	%r1243, 1476011280;
	mov.u64 	%rd58, precalc_xorwow_matrix;
	mov.u64 	%rd133, %rd4;
$L__BB0_3:
	mov.u64 	%rd5, %rd133;
	and.b64  	%rd6, %rd5, 3;
	setp.eq.s64 	%p4, %rd6, 0;
	@%p4 bra 	$L__BB0_115;
	mul.wide.u32 	%rd57, %r1230, 3200;
	add.s64 	%rd7, %rd58, %rd57;
	mov.b32 	%r1243, 0;
	mov.u32 	%r1244, %r1243;
	mov.u32 	%r1245, %r1243;
	mov.u32 	%r1246, %r1243;
	mov.u32 	%r1247, %r1243;
	mov.u32 	%r1236, %r1243;
$L__BB0_5:
	mul.wide.u32 	%rd59, %r1236, 4;
	add.s64 	%rd60, %rd3, %rd59;
	ld.local.u32 	%r14, [%rd60+4];
	shl.b32 	%r15, %r1236, 5;
	mov.b32 	%r1242, 0;
$L__BB0_6:
	.pragma "nounroll";
	shr.u32 	%r668, %r14, %r1242;
	and.b32  	%r669, %r668, 1;
	setp.eq.b32 	%p5, %r669, 1;
	not.pred 	%p6, %p5;
	add.s32 	%r670, %r15, %r1242;
	mul.lo.s32 	%r671, %r670, 5;
	mul.wide.u32 	%rd61, %r671, 4;
	add.s64 	%rd8, %rd7, %rd61;
	@%p6 bra 	$L__BB0_8;
	ld.global.u32 	%r672, [%rd8];
	xor.b32  	%r1247, %r1247, %r672;
	ld.global.u32 	%r673, [%rd8+4];
	xor.b32  	%r1246, %r1246, %r673;
	ld.global.u32 	%r674, [%rd8+8];
	xor.b32  	%r1245, %r1245, %r674;
	ld.global.u32 	%r675, [%rd8+12];
	xor.b32  	%r1244, %r1244, %r675;
	ld.global.u32 	%r676, [%rd8+16];
	xor.b32  	%r1243, %r1243, %r676;
$L__BB0_8:
	and.b32  	%r678, %r668, 2;
	setp.eq.s32 	%p7, %r678, 0;
	@%p7 bra 	$L__BB0_10;
	ld.global.u32 	%r679, [%rd8+20];
	xor.b32  	%r1247, %r1247, %r679;
	ld.global.u32 	%r680, [%rd8+24];
	xor.b32  	%r1246, %r1246, %r680;
	ld.global.u32 	%r681, [%rd8+28];
	xor.b32  	%r1245, %r1245, %r681;
	ld.global.u32 	%r682, [%rd8+32];
	xor.b32  	%r1244, %r1244, %r682;
	ld.global.u32 	%r683, [%rd8+36];
	xor.b32  	%r1243, %r1243, %r683;
$L__BB0_10:
	and.b32  	%r685, %r668, 4;
	setp.eq.s32 	%p8, %r685, 0;
	@%p8 bra 	$L__BB0_12;
	ld.global.u32 	%r686, [%rd8+40];
	xor.b32  	%r1247, %r1247, %r686;
	ld.global.u32 	%r687, [%rd8+44];
	xor.b32  	%r1246, %r1246, %r687;
	ld.global.u32 	%r688, [%rd8+48];
	xor.b32  	%r1245, %r1245, %r688;
	ld.global.u32 	%r689, [%rd8+52];
	xor.b32  	%r1244, %r1244, %r689;
	ld.global.u32 	%r690, [%rd8+56];
	xor.b32  	%r1243, %r1243, %r690;
$L__BB0_12:
	and.b32  	%r692, %r668, 8;
	setp.eq.s32 	%p9, %r692, 0;
	@%p9 bra 	$L__BB0_14;
	ld.global.u32 	%r693, [%rd8+60];
	xor.b32  	%r1247, %r1247, %r693;
	ld.global.u32 	%r694, [%rd8+64];
	xor.b32  	%r1246, %r1246, %r694;
	ld.global.u32 	%r695, [%rd8+68];
	xor.b32  	%r1245, %r1245, %r695;
	ld.global.u32 	%r696, [%rd8+72];
	xor.b32  	%r1244, %r1244, %r696;
	ld.global.u32 	%r697, [%rd8+76];
	xor.b32  	%r1243, %r1243, %r697;
$L__BB0_14:
	and.b32  	%r699, %r668, 16;
	setp.eq.s32 	%p10, %r699, 0;
	@%p10 bra 	$L__BB0_16;
	ld.global.u32 	%r700, [%rd8+80];
	xor.b32  	%r1247, %r1247, %r700;
	ld.global.u32 	%r701, [%rd8+84];
	xor.b32  	%r1246, %r1246, %r701;
	ld.global.u32 	%r702, [%rd8+88];
	xor.b32  	%r1245, %r1245, %r702;
	ld.global.u32 	%r703, [%rd8+92];
	xor.b32  	%r1244, %r1244, %r703;
	ld.global.u32 	%r704, [%rd8+96];
	xor.b32  	%r1243, %r1243, %r704;
$L__BB0_16:
	and.b32  	%r706, %r668, 32;
	setp.eq.s32 	%p11, %r706, 0;
	@%p11 bra 	$L__BB0_18;
	ld.global.u32 	%r707, [%rd8+100];
	xor.b32  	%r1247, %r1247, %r707;
	ld.global.u32 	%r708, [%rd8+104];
	xor.b32  	%r1246, %r1246, %r708;
	ld.global.u32 	%r709, [%rd8+108];
	xor.b32  	%r1245, %r1245, %r709;
	ld.global.u32 	%r710, [%rd8+112];
	xor.b32  	%r1244, %r1244, %r710;
	ld.global.u32 	%r711, [%rd8+116];
	xor.b32  	%r1243, %r1243, %r711;
$L__BB0_18:
	and.b32  	%r713, %r668, 64;
	setp.eq.s32 	%p12, %r713, 0;
	@%p12 bra 	$L__BB0_20;
	ld.global.u32 	%r714, [%rd8+120];
	xor.b32  	%r1247, %r1247, %r714;
	ld.global.u32 	%r715, [%rd8+124];
	xor.b32  	%r1246, %r1246, %r715;
	ld.global.u32 	%r716, [%rd8+128];
	xor.b32  	%r1245, %r1245, %r716;
	ld.global.u32 	%r717, [%rd8+132];
	xor.b32  	%r1244, %r1244, %r717;
	ld.global.u32 	%r718, [%rd8+136];
	xor.b32  	%r1243, %r1243, %r718;
$L__BB0_20:
	and.b32  	%r720, %r668, 128;
	setp.eq.s32 	%p13, %r720, 0;
	@%p13 bra 	$L__BB0_22;
	ld.global.u32 	%r721, [%rd8+140];
	xor.b32  	%r1247, %r1247, %r721;
	ld.global.u32 	%r722, [%rd8+144];
	xor.b32  	%r1246, %r1246, %r722;
	ld.global.u32 	%r723, [%rd8+148];
	xor.b32  	%r1245, %r1245, %r723;
	ld.global.u32 	%r724, [%rd8+152];
	xor.b32  	%r1244, %r1244, %r724;
	ld.global.u32 	%r725, [%rd8+156];
	xor.b32  	%r1243, %r1243, %r725;
$L__BB0_22:
	and.b32  	%r727, %r668, 256;
	setp.eq.s32 	%p14, %r727, 0;
	@%p14 bra 	$L__BB0_24;
	ld.global.u32 	%r728, [%rd8+160];
	xor.b32  	%r1247, %r1247, %r728;
	ld.global.u32 	%r729, [%rd8+164];
	xor.b32  	%r1246, %r1246, %r729;
	ld.global.u32 	%r730, [%rd8+168];
	xor.b32  	%r1245, %r1245, %r730;
	ld.global.u32 	%r731, [%rd8+172];
	xor.b32  	%r1244, %r1244, %r731;
	ld.global.u32 	%r732, [%rd8+176];
	xor.b32  	%r1243, %r1243, %r732;
$L__BB0_24:
	and.b32  	%r734, %r668, 512;
	setp.eq.s32 	%p15, %r734, 0;
	@%p15 bra 	$L__BB0_26;
	ld.global.u32 	%r735, [%rd8+180];
	xor.b32  	%r1247, %r1247, %r735;
	ld.global.u32 	%r736, [%rd8+184];
	xor.b32  	%r1246, %r1246, %r736;
	ld.global.u32 	%r737, [%rd8+188];
	xor.b32  	%r1245, %r1245, %r737;
	ld.global.u32 	%r738, [%rd8+192];
	xor.b32  	%r1244, %r1244, %r738;
	ld.global.u32 	%r739, [%rd8+196];
	xor.b32  	%r1243, %r1243, %r739;
$L__BB0_26:
	and.b32  	%r741, %r668, 1024;
	setp.eq.s32 	%p16, %r741, 0;
	@%p16 bra 	$L__BB0_28;
	ld.global.u32 	%r742, [%rd8+200];
	xor.b32  	%r1247, %r1247, %r742;
	ld.global.u32 	%r743, [%rd8+204];
	xor.b32  	%r1246, %r1246, %r743;
	ld.global.u32 	%r744, [%rd8+208];
	xor.b32  	%r1245, %r1245, %r744;
	ld.global.u32 	%r745, [%rd8+212];
	xor.b32  	%r1244, %r1244, %r745;
	ld.global.u32 	%r746, [%rd8+216];
	xor.b32  	%r1243, %r1243, %r746;
$L__BB0_28:
	and.b32  	%r748, %r668, 2048;
	setp.eq.s32 	%p17, %r748, 0;
	@%p17 bra 	$L__BB0_30;
	ld.global.u32 	%r749, [%rd8+220];
	xor.b32  	%r1247, %r1247, %r749;
	ld.global.u32 	%r750, [%rd8+224];
	xor.b32  	%r1246, %r1246, %r750;
	ld.global.u32 	%r751, [%rd8+228];
	xor.b32  	%r1245, %r1245, %r751;
	ld.global.u32 	%r752, [%rd8+232];
	xor.b32  	%r1244, %r1244, %r752;
	ld.global.u32 	%r753, [%rd8+236];
	xor.b32  	%r1243, %r1243, %r753;
$L__BB0_30:
	and.b32  	%r755, %r668, 4096;
	setp.eq.s32 	%p18, %r755, 0;
	@%p18 bra 	$L__BB0_32;
	ld.global.u32 	%r756, [%rd8+240];
	xor.b32  	%r1247, %r1247, %r756;
	ld.global.u32 	%r757, [%rd8+244];
	xor.b32  	%r1246, %r1246, %r757;
	ld.global.u32 	%r758, [%rd8+248];
	xor.b32  	%r1245, %r1245, %r758;
	ld.global.u32 	%r759, [%rd8+252];
	xor.b32  	%r1244, %r1244, %r759;
	ld.global.u32 	%r760, [%rd8+256];
	xor.b32  	%r1243, %r1243, %r760;
$L__BB0_32:
	and.b32  	%r762, %r668, 8192;
	setp.eq.s32 	%p19, %r762, 0;
	@%p19 bra 	$L__BB0_34;
	ld.global.u32 	%r763, [%rd8+260];
	xor.b32  	%r1247, %r1247, %r763;
	ld.global.u32 	%r764, [%rd8+264];
	xor.b32  	%r1246, %r1246, %r764;
	ld.global.u32 	%r765, [%rd8+268];
	xor.b32  	%r1245, %r1245, %r765;
	ld.global.u32 	%r766, [%rd8+272];
	xor.b32  	%r1244, %r1244, %r766;
	ld.global.u32 	%r767, [%rd8+276];
	xor.b32  	%r1243, %r1243, %r767;
$L__BB0_34:
	and.b32  	%r769, %r668, 16384;
	setp.eq.s32 	%p20, %r769, 0;
	@%p20 bra 	$L__BB0_36;
	ld.global.u32 	%r770, [%rd8+280];
	xor.b32  	%r1247, %r1247, %r770;
	ld.global.u32 	%r771, [%rd8+284];
	xor.b32  	%r1246, %r1246, %r771;
	ld.global.u32 	%r772, [%rd8+288];
	xor.b32  	%r1245, %r1245, %r772;
	ld.global.u32 	%r773, [%rd8+292];
	xor.b32  	%r1244, %r1244, %r773;
	ld.global.u32 	%r774, [%rd8+296];
	xor.b32  	%r1243, %r1243, %r774;
$L__BB0_36:
	and.b32  	%r776, %r668, 32768;
	setp.eq.s32 	%p21, %r776, 0;
	@%p21 bra 	$L__BB0_38;
	ld.global.u32 	%r777, [%rd8+300];
	xor.b32  	%r1247, %r1247, %r777;
	ld.global.u32 	%r778, [%rd8+304];
	xor.b32  	%r1246, %r1246, %r778;
	ld.global.u32 	%r779, [%rd8+308];
	xor.b32  	%r1245, %r1245, %r779;
	ld.global.u32 	%r780, [%rd8+312];
	xor.b32  	%r1244, %r1244, %r780;
	ld.global.u32 	%r781, [%rd8+316];
	xor.b32  	%r1243, %r1243, %r781;
$L__BB0_38:
	add.s32 	%r1242, %r1242, 16;
	setp.ne.s32 	%p22, %r1242, 32;
	@%p22 bra 	$L__BB0_6;
	mad.lo.s32 	%r782, %r1236, -31, %r15;
	add.s32 	%r1236, %r782, 1;
	setp.ne.s32 	%p23, %r1236, 5;
	@%p23 bra 	$L__BB0_5;
	st.local.u32 	[%rd3+4], %r1247;
	st.local.v2.u32 	[%rd3+8], {%r1246, %r1245};
	st.local.v2.u32 	[%rd3+16], {%r1244, %r1243};
	setp.eq.s64 	%p24, %rd6, 1;
	@%p24 bra 	$L__BB0_115;
	mov.b32 	%r1243, 0;
	mov.u32 	%r1244, %r1243;
	mov.u32 	%r1245, %r1243;
	mov.u32 	%r1246, %r1243;
	mov.u32 	%r1247, %r1243;
	mov.u32 	%r1328, %r1243;
$L__BB0_42:
	mul.wide.u32 	%rd62, %r1328, 4;
	add.s64 	%rd63, %rd3, %rd62;
	ld.local.u32 	%r190, [%rd63+4];
	shl.b32 	%r191, %r1328, 5;
	mov.b32 	%r1334, 0;
$L__BB0_43:
	.pragma "nounroll";
	shr.u32 	%r785, %r190, %r1334;
	and.b32  	%r786, %r785, 1;
	setp.eq.b32 	%p25, %r786, 1;
	not.pred 	%p26, %p25;
	add.s32 	%r787, %r191, %r1334;
	mul.lo.s32 	%r788, %r787, 5;
	mul.wide.u32 	%rd64, %r788, 4;
	add.s64 	%rd9, %rd7, %rd64;
	@%p26 bra 	$L__BB0_45;
	ld.global.u32 	%r789, [%rd9];
	xor.b32  	%r1247, %r1247, %r789;
	ld.global.u32 	%r790, [%rd9+4];
	xor.b32  	%r1246, %r1246, %r790;
	ld.global.u32 	%r791, [%rd9+8];
	xor.b32  	%r1245, %r1245, %r791;
	ld.global.u32 	%r792, [%rd9+12];
	xor.b32  	%r1244, %r1244, %r792;
	ld.global.u32 	%r793, [%rd9+16];
	xor.b32  	%r1243, %r1243, %r793;
$L__BB0_45:
	and.b32  	%r795, %r785, 2;
	setp.eq.s32 	%p27, %r795, 0;
	@%p27 bra 	$L__BB0_47;
	ld.global.u32 	%r796, [%rd9+20];
	xor.b32  	%r1247, %r1247, %r796;
	ld.global.u32 	%r797, [%rd9+24];
	xor.b32  	%r1246, %r1246, %r797;
	ld.global.u32 	%r798, [%rd9+28];
	xor.b32  	%r1245, %r1245, %r798;
	ld.global.u32 	%r799, [%rd9+32];
	xor.b32  	%r1244, %r1244, %r799;
	ld.global.u32 	%r800, [%rd9+36];
	xor.b32  	%r1243, %r1243, %r800;
$L__BB0_47:
	and.b32  	%r802, %r785, 4;
	setp.eq.s32 	%p28, %r802, 0;
	@%p28 bra 	$L__BB0_49;
	ld.global.u32 	%r803, [%rd9+40];
	xor.b32  	%r1247, %r1247, %r803;
	ld.global.u32 	%r804, [%rd9+44];
	xor.b32  	%r1246, %r1246, %r804;
	ld.global.u32 	%r805, [%rd9+48];
	xor.b32  	%r1245, %r1245, %r805;
	ld.global.u32 	%r806, [%rd9+52];
	xor.b32  	%r1244, %r1244, %r806;
	ld.global.u32 	%r807, [%rd9+56];
	xor.b32  	%r1243, %r1243, %r807;
$L__BB0_49:
	and.b32  	%r809, %r785, 8;
	setp.eq.s32 	%p29, %r809, 0;
	@%p29 bra 	$L__BB0_51;
	ld.global.u32 	%r810, [%rd9+60];
	xor.b32  	%r1247, %r1247, %r810;
	ld.global.u32 	%r811, [%rd9+64];
	xor.b32  	%r1246, %r1246, %r811;
	ld.global.u32 	%r812, [%rd9+68];
	xor.b32  	%r1245, %r1245, %r812;
	ld.global.u32 	%r813, [%rd9+72];
	xor.b32  	%r1244, %r1244, %r813;
	ld.global.u32 	%r814, [%rd9+76];
	xor.b32  	%r1243, %r1243, %r814;
$L__BB0_51:
	and.b32  	%r816, %r785, 16;
	setp.eq.s32 	%p30, %r816, 0;
	@%p30 bra 	$L__BB0_53;
	ld.global.u32 	%r817, [%rd9+80];
	xor.b32  	%r1247, %r1247, %r817;
	ld.global.u32 	%r818, [%rd9+84];
	xor.b32  	%r1246, %r1246, %r818;
	ld.global.u32 	%r819, [%rd9+88];
	xor.b32  	%r1245, %r1245, %r819;
	ld.global.u32 	%r820, [%rd9+92];
	xor.b32  	%r1244, %r1244, %r820;
	ld.global.u32 	%r821, [%rd9+96];
	xor.b32  	%r1243, %r1243, %r821;
$L__BB0_53:
	and.b32  	%r823, %r785, 32;
	setp.eq.s32 	%p31, %r823, 0;
	@%p31 bra 	$L__BB0_55;
	ld.global.u32 	%r824, [%rd9+100];
	xor.b32  	%r1247, %r1247, %r824;
	ld.global.u32 	%r825, [%rd9+104];
	xor.b32  	%r1246, %r1246, %r825;
	ld.global.u32 	%r826, [%rd9+108];
	xor.b32  	%r1245, %r1245, %r826;
	ld.global.u32 	%r827, [%rd9+112];
	xor.b32  	%r1244, %r1244, %r827;
	ld.global.u32 	%r828, [%rd9+116];
	xor.b32  	%r1243, %r1243, %r828;
$L__BB0_55:
	and.b32  	%r830, %r785, 64;
	setp.eq.s32 	%p32, %r830, 0;
	@%p32 bra 	$L__BB0_57;
	ld.global.u32 	%r831, [%rd9+120];
	xor.b32  	%r1247, %r1247, %r831;
	ld.global.u32 	%r832, [%rd9+124];
	xor.b32  	%r1246, %r1246, %r832;
	ld.global.u32 	%r833, [%rd9+128];
	xor.b32  	%r1245, %r1245, %r833;
	ld.global.u32 	%r834, [%rd9+132];
	xor.b32  	%r1244, %r1244, %r834;
	ld.global.u32 	%r835, [%rd9+136];
	xor.b32  	%r1243, %r1243, %r835;
$L__BB0_57:
	and.b32  	%r837, %r785, 128;
	setp.eq.s32 	%p33, %r837, 0;
	@%p33 bra 	$L__BB0_59;
	ld.global.u32 	%r838, [%rd9+140];
	xor.b32  	%r1247, %r1247, %r838;
	ld.global.u32 	%r839, [%rd9+144];
	xor.b32  	%r1246, %r1246, %r839;
	ld.global.u32 	%r840, [%rd9+148];
	xor.b32  	%r1245, %r1245, %r840;
	ld.global.u32 	%r841, [%rd9+152];
	xor.b32  	%r1244, %r1244, %r841;
	ld.global.u32 	%r842, [%rd9+156];
	xor.b32  	%r1243, %r1243, %r842;
$L__BB0_59:
	and.b32  	%r844, %r785, 256;
	setp.eq.s32 	%p34, %r844, 0;
	@%p34 bra 	$L__BB0_61;
	ld.global.u32 	%r845, [%rd9+160];
	xor.b32  	%r1247, %r1247, %r845;
	ld.global.u32 	%r846, [%rd9+164];
	xor.b32  	%r1246, %r1246, %r846;
	ld.global.u32 	%r847, [%rd9+168];
	xor.b32  	%r1245, %r1245, %r847;
	ld.global.u32 	%r848, [%rd9+172];
	xor.b32  	%r1244, %r1244, %r848;
	ld.global.u32 	%r849, [%rd9+176];
	xor.b32  	%r1243, %r1243, %r849;
$L__BB0_61:
	and.b32  	%r851, %r785, 512;
	setp.eq.s32 	%p35, %r851, 0;
	@%p35 bra 	$L__BB0_63;
	ld.global.u32 	%r852, [%rd9+180];
	xor.b32  	%r1247, %r1247, %r852;
	ld.global.u32 	%r853, [%rd9+184];
	xor.b32  	%r1246, %r1246, %r853;
	ld.global.u32 	%r854, [%rd9+188];
	xor.b32  	%r1245, %r1245, %r854;
	ld.global.u32 	%r855, [%rd9+192];
	xor.b32  	%r1244, %r1244, %r855;
	ld.global.u32 	%r856, [%rd9+196];
	xor.b32  	%r1243, %r1243, %r856;
$L__BB0_63:
	and.b32  	%r858, %r785, 1024;
	setp.eq.s32 	%p36, %r858, 0;
	@%p36 bra 	$L__BB0_65;
	ld.global.u32 	%r859, [%rd9+200];
	xor.b32  	%r1247, %r1247, %r859;
	ld.global.u32 	%r860, [%rd9+204];
	xor.b32  	%r1246, %r1246, %r860;
	ld.global.u32 	%r861, [%rd9+208];
	xor.b32  	%r1245, %r1245, %r861;
	ld.global.u32 	%r862, [%rd9+212];
	xor.b32  	%r1244, %r1244, %r862;
	ld.global.u32 	%r863, [%rd9+216];
	xor.b32  	%r1243, %r1243, %r863;
$L__BB0_65:
	and.b32  	%r865, %r785, 2048;
	setp.eq.s32 	%p37, %r865, 0;
	@%p37 bra 	$L__BB0_67;
	ld.global.u32 	%r866, [%rd9+220];
	xor.b32  	%r1247, %r1247, %r866;
	ld.global.u32 	%r867, [%rd9+224];
	xor.b32  	%r1246, %r1246, %r867;
	ld.global.u32 	%r868, [%rd9+228];
	xor.b32  	%r1245, %r1245, %r868;
	ld.global.u32 	%r869, [%rd9+232];
	xor.b32  	%r1244, %r1244, %r869;
	ld.global.u32 	%r870, [%rd9+236];
	xor.b32  	%r1243, %r1243, %r870;
$L__BB0_67:
	and.b32  	%r872, %r785, 4096;
	setp.eq.s32 	%p38, %r872, 0;
	@%p38 bra 	$L__BB0_69;
	ld.global.u32 	%r873, [%rd9+240];
	xor.b32  	%r1247, %r1247, %r873;
	ld.global.u32 	%r874, [%rd9+244];
	xor.b32  	%r1246, %r1246, %r874;
	ld.global.u32 	%r875, [%rd9+248];
	xor.b32  	%r1245, %r1245, %r875;
	ld.global.u32 	%r876, [%rd9+252];
	xor.b32  	%r1244, %r1244, %r876;
	ld.global.u32 	%r877, [%rd9+256];
	xor.b32  	%r1243, %r1243, %r877;
$L__BB0_69:
	and.b32  	%r879, %r785, 8192;
	setp.eq.s32 	%p39, %r879, 0;
	@%p39 bra 	$L__BB0_71;
	ld.global.u32 	%r880, [%rd9+260];
	xor.b32  	%r1247, %r1247, %r880;
	ld.global.u32 	%r881, [%rd9+264];
	xor.b32  	%r1246, %r1246, %r881;
	ld.global.u32 	%r882, [%rd9+268];
	xor.b32  	%r1245, %r1245, %r882;
	ld.global.u32 	%r883, [%rd9+272];
	xor.b32  	%r1244, %r1244, %r883;
	ld.global.u32 	%r884, [%rd9+276];
	xor.b32  	%r1243, %r1243, %r884;
$L__BB0_71:
	and.b32  	%r886, %r785, 16384;
	setp.eq.s32 	%p40, %r886, 0;
	@%p40 bra 	$L__BB0_73;
	ld.global.u32 	%r887, [%rd9+280];
	xor.b32  	%r1247, %r1247, %r887;
	ld.global.u32 	%r888, [%rd9+284];
	xor.b32  	%r1246, %r1246, %r888;
	ld.global.u32 	%r889, [%rd9+288];
	xor.b32  	%r1245, %r1245, %r889;
	ld.global.u32 	%r890, [%rd9+292];
	xor.b32  	%r1244, %r1244, %r890;
	ld.global.u32 	%r891, [%rd9+296];
	xor.b32  	%r1243, %r1243, %r891;
$L__BB0_73:
	and.b32  	%r893, %r785, 32768;
	setp.eq.s32 	%p41, %r893, 0;
	@%p41 bra 	$L__BB0_75;
	ld.global.u32 	%r894, [%rd9+300];
	xor.b32  	%r1247, %r1247, %r894;
	ld.global.u32 	%r895, [%rd9+304];
	xor.b32  	%r1246, %r1246, %r895;
	ld.global.u32 	%r896, [%rd9+308];
	xor.b32  	%r1245, %r1245, %r896;
	ld.global.u32 	%r897, [%rd9+312];
	xor.b32  	%r1244, %r1244, %r897;
	ld.global.u32 	%r898, [%rd9+316];
	xor.b32  	%r1243, %r1243, %r898;
$L__BB0_75:
	add.s32 	%r1334, %r1334, 16;
	setp.ne.s32 	%p42, %r1334, 32;
	@%p42 bra 	$L__BB0_43;
	mad.lo.s32 	%r899, %r1328, -31, %r191;
	add.s32 	%r1328, %r899, 1;
	setp.ne.s32 	%p43, %r1328, 5;
	@%p43 bra 	$L__BB0_42;
	st.local.u32 	[%rd3+4], %r1247;
	st.local.v2.u32 	[%rd3+8], {%r1246, %r1245};
	st.local.v2.u32 	[%rd3+16], {%r1244, %r1243};
	setp.ne.s64 	%p44, %rd6, 3;
	@%p44 bra 	$L__BB0_115;
	mov.b32 	%r1243, 0;
	mov.u32 	%r1244, %r1243;
	mov.u32 	%r1245, %r1243;
	mov.u32 	%r1246, %r1243;
	mov.u32 	%r1247, %r1243;
	mov.u32 	%r1420, %r1243;
$L__BB0_79:
	mul.wide.u32 	%rd65, %r1420, 4;
	add.s64 	%rd66, %rd3, %rd65;
	ld.local.u32 	%r366, [%rd66+4];
	shl.b32 	%r367, %r1420, 5;
	mov.b32 	%r1426, 0;
$L__BB0_80:
	.pragma "nounroll";
	shr.u32 	%r902, %r366, %r1426;
	and.b32  	%r903, %r902, 1;
	setp.eq.b32 	%p45, %r903, 1;
	not.pred 	%p46, %p45;
	add.s32 	%r904, %r367, %r1426;
	mul.lo.s32 	%r905, %r904, 5;
	mul.wide.u32 	%rd67, %r905, 4;
	add.s64 	%rd10, %rd7, %rd67;
	@%p46 bra 	$L__BB0_82;
	ld.global.u32 	%r906, [%rd10];
	xor.b32  	%r1247, %r1247, %r906;
	ld.global.u32 	%r907, [%rd10+4];
	xor.b32  	%r1246, %r1246, %r907;
	ld.global.u32 	%r908, [%rd10+8];
	xor.b32  	%r1245, %r1245, %r908;
	ld.global.u32 	%r909, [%rd10+12];
	xor.b32  	%r1244, %r1244, %r909;
	ld.global.u32 	%r910, [%rd10+16];
	xor.b32  	%r1243, %r1243, %r910;
$L__BB0_82:
	and.b32  	%r912, %r902, 2;
	setp.eq.s32 	%p47, %r912, 0;
	@%p47 bra 	$L__BB0_84;
	ld.global.u32 	%r913, [%rd10+20];
	xor.b32  	%r1247, %r1247, %r913;
	ld.global.u32 	%r914, [%rd10+24];
	xor.b32  	%r1246, %r1246, %r914;
	ld.global.u32 	%r915, [%rd10+28];
	xor.b32  	%r1245, %r1245, %r915;
	ld.global.u32 	%r916, [%rd10+32];
	xor.b32  	%r1244, %r1244, %r916;
	ld.global.u32 	%r917, [%rd10+36];
	xor.b32  	%r1243, %r1243, %r917;
$L__BB0_84:
	and.b32  	%r919, %r902, 4;
	setp.eq.s32 	%p48, %r919, 0;
	@%p48 bra 	$L__BB0_86;
	ld.global.u32 	%r920, [%rd10+40];
	xor.b32  	%r1247, %r1247, %r920;
	ld.global.u32 	%r921, [%rd10+44];
	xor.b32  	%r1246, %r1246, %r921;
	ld.global.u32 	%r922, [%rd10+48];
	xor.b32  	%r1245, %r1245, %r922;
	ld.global.u32 	%r923, [%rd10+52];
	xor.b32  	%r1244, %r1244, %r923;
	ld.global.u32 	%r924, [%rd10+56];
	xor.b32  	%r1243, %r1243, %r924;
$L__BB0_86:
	and.b32  	%r926, %r902, 8;
	setp.eq.s32 	%p49, %r926, 0;
	@%p49 bra 	$L__BB0_88;
	ld.global.u32 	%r927, [%rd10+60];
	xor.b32  	%r1247, %r1247, %r927;
	ld.global.u32 	%r928, [%rd10+64];
	xor.b32  	%r1246, %r1246, %r928;
	ld.global.u32 	%r929, [%rd10+68];
	xor.b32  	%r1245, %r1245, %r929;
	ld.global.u32 	%r930, [%rd10+72];
	xor.b32  	%r1244, %r1244, %r930;
	ld.global.u32 	%r931, [%rd10+76];
	xor.b32  	%r1243, %r1243, %r931;
$L__BB0_88:
	and.b32  	%r933, %r902, 16;
	setp.eq.s32 	%p50, %r933, 0;
	@%p50 bra 	$L__BB0_90;
	ld.global.u32 	%r934, [%rd10+80];
	xor.b32  	%r1247, %r1247, %r934;
	ld.global.u32 	%r935, [%rd10+84];
	xor.b32  	%r1246, %r1246, %r935;
	ld.global.u32 	%r936, [%rd10+88];
	xor.b32  	%r1245, %r1245, %r936;
	ld.global.u32 	%r937, [%rd10+92];
	xor.b32  	%r1244, %r1244, %r937;
	ld.global.u32 	%r938, [%rd10+96];
	xor.b32  	%r1243, %r1243, %r938;
$L__BB0_90:
	and.b32  	%r940, %r902, 32;
	setp.eq.s32 	%p51, %r940, 0;
	@%p51 bra 	$L__BB0_92;
	ld.global.u32 	%r941, [%rd10+100];
	xor.b32  	%r1247, %r1247, %r941;
	ld.global.u32 	%r942, [%rd10+104];
	xor.b32  	%r1246, %r1246, %r942;
	ld.global.u32 	%r943, [%rd10+108];
	xor.b32  	%r1245, %r1245, %r943;
	ld.global.u32 	%r944, [%rd10+112];
	xor.b32  	%r1244, %r1244, %r944;
	ld.global.u32 	%r945, [%rd10+116];
	xor.b32  	%r1243, %r1243, %r945;
$L__BB0_92:
	and.b32  	%r947, %r902, 64;
	setp.eq.s32 	%p52, %r947, 0;
	@%p52 bra 	$L__BB0_94;
	ld.global.u32 	%r948, [%rd10+120];
	xor.b32  	%r1247, %r1247, %r948;
	ld.global.u32 	%r949, [%rd10+124];
	xor.b32  	%r1246, %r1246, %r949;
	ld.global.u32 	%r950, [%rd10+128];
	xor.b32  	%r1245, %r1245, %r950;
	ld.global.u32 	%r951, [%rd10+132];
	xor.b32  	%r1244, %r1244, %r951;
	ld.global.u32 	%r952, [%rd10+136];
	xor.b32  	%r1243, %r1243, %r952;
$L__BB0_94:
	and.b32  	%r954, %r902, 128;
	setp.eq.s32 	%p53, %r954, 0;
	@%p53 bra 	$L__BB0_96;
	ld.global.u32 	%r955, [%rd10+140];
	xor.b32  	%r1247, %r1247, %r955;
	ld.global.u32 	%r956, [%rd10+144];
	xor.b32  	%r1246, %r1246, %r956;
	ld.global.u32 	%r957, [%rd10+148];
	xor.b32  	%r1245, %r1245, %r957;
	ld.global.u32 	%r958, [%rd10+152];
	xor.b32  	%r1244, %r1244, %r958;
	ld.global.u32 	%r959, [%rd10+156];
	xor.b32  	%r1243, %r1243, %r959;
$L__BB0_96:
	and.b32  	%r961, %r902, 256;
	setp.eq.s32 	%p54, %r961, 0;
	@%p54 bra 	$L__BB0_98;
	ld.global.u32 	%r962, [%rd10+160];
	xor.b32  	%r1247, %r1247, %r962;
	ld.global.u32 	%r963, [%rd10+164];
	xor.b32  	%r1246, %r1246, %r963;
	ld.global.u32 	%r964, [%rd10+168];
	xor.b32  	%r1245, %r1245, %r964;
	ld.global.u32 	%r965, [%rd10+172];
	xor.b32  	%r1244, %r1244, %r965;
	ld.global.u32 	%r966, [%rd10+176];
	xor.b32  	%r1243, %r1243, %r966;
$L__BB0_98:
	and.b32  	%r968, %r902, 512;
	setp.eq.s32 	%p55, %r968, 0;
	@%p55 bra 	$L__BB0_100;
	ld.global.u32 	%r969, [%rd10+180];
	xor.b32  	%r1247, %r1247, %r969;
	ld.global.u32 	%r970, [%rd10+184];
	xor.b32  	%r1246, %r1246, %r970;
	ld.global.u32 	%r971, [%rd10+188];
	xor.b32  	%r1245, %r1245, %r971;
	ld.global.u32 	%r972, [%rd10+192];
	xor.b32  	%r1244, %r1244, %r972;
	ld.global.u32 	%r973, [%rd10+196];
	xor.b32  	%r1243, %r1243, %r973;
$L__BB0_100:
	and.b32  	%r975, %r902, 1024;
	setp.eq.s32 	%p56, %r975, 0;
	@%p56 bra 	$L__BB0_102;
	ld.global.u32 	%r976, [%rd10+200];
	xor.b32  	%r1247, %r1247, %r976;
	ld.global.u32 	%r977, [%rd10+204];
	xor.b32  	%r1246, %r1246, %r977;
	ld.global.u32 	%r978, [%rd10+208];
	xor.b32  	%r1245, %r1245, %r978;
	ld.global.u32 	%r979, [%rd10+212];
	xor.b32  	%r1244, %r1244, %r979;
	ld.global.u32 	%r980, [%rd10+216];
	xor.b32  	%r1243, %r1243, %r980;
$L__BB0_102:
	and.b32  	%r982, %r902, 2048;
	setp.eq.s32 	%p57, %r982, 0;
	@%p57 bra 	$L__BB0_104;
	ld.global.u32 	%r983, [%rd10+220];
	xor.b32  	%r1247, %r1247, %r983;
	ld.global.u32 	%r984, [%rd10+224];
	xor.b32  	%r1246, %r1246, %r984;
	ld.global.u32 	%r985, [%rd10+228];
	xor.b32  	%r1245, %r1245, %r985;
	ld.global.u32 	%r986, [%rd10+232];
	xor.b32  	%r1244, %r1244, %r986;
	ld.global.u32 	%r987, [%rd10+236];
	xor.b32  	%r1243, %r1243, %r987;
$L__BB0_104:
	and.b32  	%r989, %r902, 4096;
	setp.eq.s32 	%p58, %r989, 0;
	@%p58 bra 	$L__BB0_106;
	ld.global.u32 	%r990, [%rd10+240];
	xor.b32  	%r1247, %r1247, %r990;
	ld.global.u32 	%r991, [%rd10+244];
	xor.b32  	%r1246, %r1246, %r991;
	ld.global.u32 	%r992, [%rd10+248];
	xor.b32  	%r1245, %r1245, %r992;
	ld.global.u32 	%r993, [%rd10+252];
	xor.b32  	%r1244, %r1244, %r993;
	ld.global.u32 	%r994, [%rd10+256];
	xor.b32  	%r1243, %r1243, %r994;
$L__BB0_106:
	and.b32  	%r996, %r902, 8192;
	setp.eq.s32 	%p59, %r996, 0;
	@%p59 bra 	$L__BB0_108;
	ld.global.u32 	%r997, [%rd10+260];
	xor.b32  	%r1247, %r1247, %r997;
	ld.global.u32 	%r998, [%rd10+264];
	xor.b32  	%r1246, %r1246, %r998;
	ld.global.u32 	%r999, [%rd10+268];
	xor.b32  	%r1245, %r1245, %r999;
	ld.global.u32 	%r1000, [%rd10+272];
	xor.b32  	%r1244, %r1244, %r1000;
	ld.global.u32 	%r1001, [%rd10+276];
	xor.b32  	%r1243, %r1243, %r1001;
$L__BB0_108:
	and.b32  	%r1003, %r902, 16384;
	setp.eq.s32 	%p60, %r1003, 0;
	@%p60 bra 	$L__BB0_110;
	ld.global.u32 	%r1004, [%rd10+280];
	xor.b32  	%r1247, %r1247, %r1004;
	ld.global.u32 	%r1005, [%rd10+284];
	xor.b32  	%r1246, %r1246, %r1005;
	ld.global.u32 	%r1006, [%rd10+288];
	xor.b32  	%r1245, %r1245, %r1006;
	ld.global.u32 	%r1007, [%rd10+292];
	xor.b32  	%r1244, %r1244, %r1007;
	ld.global.u32 	%r1008, [%rd10+296];
	xor.b32  	%r1243, %r1243, %r1008;
$L__BB0_110:
	and.b32  	%r1010, %r902, 32768;
	setp.eq.s32 	%p61, %r1010, 0;
	@%p61 bra 	$L__BB0_112;
	ld.global.u32 	%r1011, [%rd10+300];
	xor.b32  	%r1247, %r1247, %r1011;
	ld.global.u32 	%r1012, [%rd10+304];
	xor.b32  	%r1246, %r1246, %r1012;
	ld.global.u32 	%r1013, [%rd10+308];
	xor.b32  	%r1245, %r1245, %r1013;
	ld.global.u32 	%r1014, [%rd10+312];
	xor.b32  	%r1244, %r1244, %r1014;
	ld.global.u32 	%r1015, [%rd10+316];
	xor.b32  	%r1243, %r1243, %r1015;
$L__BB0_112:
	add.s32 	%r1426, %r1426, 16;
	setp.ne.s32 	%p62, %r1426, 32;
	@%p62 bra 	$L__BB0_80;
	mad.lo.s32 	%r1016, %r1420, -31, %r367;
	add.s32 	%r1420, %r1016, 1;
	setp.ne.s32 	%p63, %r1420, 5;
	@%p63 bra 	$L__BB0_79;
	st.local.u32 	[%rd3+4], %r1247;
	st.local.v2.u32 	[%rd3+8], {%r1246, %r1245};
	st.local.v2.u32 	[%rd3+16], {%r1244, %r1243};
$L__BB0_115:
	shr.u64 	%rd133, %rd5, 2;
	add.s32 	%r1230, %r1230, 1;
	setp.gt.u64 	%p64, %rd5, 3;
	@%p64 bra 	$L__BB0_3;
$L__BB0_116:
	abs.f32 	%f54, %f52;
	add.f32 	%f1, %f54, 0f3F800000;
	mul.f32 	%f2, %f50, %f52;
	mul.f32 	%f55, %f2, 0f3F22F983;
	cvt.rni.s32.f32 	%r1019, %f55;
	cvt.rn.f32.s32 	%f56, %r1019;
	fma.rn.f32 	%f57, %f56, 0fBFC90FDA, %f2;
	fma.rn.f32 	%f58, %f56, 0fB3A22168, %f57;
	fma.rn.f32 	%f59, %f56, 0fA7C234C5, %f58;
	abs.f32 	%f60, %f2;
	setp.ltu.f32 	%p65, %f60, 0f47CE4780;
	setp.eq.f32 	%p66, %f60, 0f7F800000;
	mov.b32 	%r547, %f2;
	shr.u32 	%r1020, %r547, 23;
	and.b32  	%r1021, %r1020, 224;
	add.s32 	%r1022, %r1021, -128;
	shl.b32 	%r1023, %r547, 8;
	or.b32  	%r548, %r1023, -2147483648;
	shr.u32 	%r1024, %r1022, 5;
	and.b32  	%r549, %r1020, 31;
	mul.wide.u32 	%rd68, %r1024, 4;
	sub.s64 	%rd12, %rd1, %rd68;
	mov.f32 	%f61, 0f00000000;
	mul.rn.f32 	%f62, %f2, %f61;
	or.pred  	%p1, %p65, %p66;
	selp.b32 	%r550, %r1019, 0, %p65;
	selp.f32 	%f3, %f59, %f62, %p65;
	mov.b32 	%r1523, 0;
	mov.b32 	%r1532, 832094735;
	mov.u64 	%rd78, __cudart_i2opi_f;
$L__BB0_117:
	mov.u32 	%r557, %r1523;
	mov.u32 	%r556, %r1247;
	mov.u32 	%r555, %r1246;
	mov.u32 	%r1247, %r1245;
	mov.u32 	%r1246, %r1244;
	mov.u32 	%r1245, %r1243;
	mov.u32 	%r551, %r1532;
	shr.u32 	%r1025, %r556, 2;
	xor.b32  	%r1026, %r1025, %r556;
	shl.b32 	%r1027, %r1245, 4;
	shl.b32 	%r1028, %r1026, 1;
	xor.b32  	%r1029, %r1028, %r1027;
	xor.b32  	%r1030, %r1029, %r1026;
	xor.b32  	%r1244, %r1030, %r1245;
	add.s32 	%r1031, %r551, %r1244;
	add.s32 	%r1032, %r1031, 362437;
	cvt.rn.f32.u32 	%f63, %r1032;
	fma.rn.f32 	%f64, %f63, 0f2F800000, 0f2F000000;
	mul.f32 	%f242, %f50, %f64;
	shr.u32 	%r1033, %r555, 2;
	xor.b32  	%r1034, %r1033, %r555;
	shl.b32 	%r1035, %r1244, 4;
	shl.b32 	%r1036, %r1034, 1;
	xor.b32  	%r1037, %r1036, %r1035;
	xor.b32  	%r1038, %r1037, %r1034;
	xor.b32  	%r1243, %r1038, %r1244;
	add.s32 	%r1532, %r551, 724874;
	add.s32 	%r1039, %r1243, %r1532;
	cvt.rn.f32.u32 	%f65, %r1039;
	fma.rn.f32 	%f5, %f65, 0f2F800000, 0f2F000000;
	mov.u32 	%r1527, %r550;
	mov.f32 	%f240, %f3;
	@%p1 bra 	$L__BB0_123;
	mov.b64 	%rd136, 0;
	mov.b32 	%r1524, 0;
	mov.u64 	%rd134, __cudart_i2opi_f;
	mov.u64 	%rd135, %rd1;
$L__BB0_119:
	.pragma "nounroll";
	ld.global.nc.u32 	%r1041, [%rd134];
	mad.wide.u32 	%rd71, %r1041, %r548, %rd136;
	shr.u64 	%rd136, %rd71, 32;
	st.local.u32 	[%rd135], %rd71;
	add.s32 	%r1524, %r1524, 1;
	add.s64 	%rd135, %rd135, 4;
	add.s64 	%rd134, %rd134, 4;
	setp.ne.s32 	%p67, %r1524, 6;
	@%p67 bra 	$L__BB0_119;
	setp.eq.s32 	%p68, %r549, 0;
	st.local.u32 	[%rd1+24], %rd136;
	ld.local.u32 	%r1525, [%rd12+24];
	ld.local.u32 	%r1526, [%rd12+20];
	@%p68 bra 	$L__BB0_122;
	shf.l.wrap.b32 	%r1525, %r1526, %r1525, %r549;
	ld.local.u32 	%r1042, [%rd12+16];
	shf.l.wrap.b32 	%r1526, %r1042, %r1526, %r549;
$L__BB0_122:
	setp.lt.s32 	%p69, %r547, 0;
	shr.u32 	%r1043, %r1525, 30;
	shf.l.wrap.b32 	%r1044, %r1526, %r1525, 2;
	shl.b32 	%r1045, %r1526, 2;
	shr.u32 	%r1046, %r1044, 31;
	add.s32 	%r1047, %r1046, %r1043;
	neg.s32 	%r1048, %r1047;
	selp.b32 	%r1527, %r1048, %r1047, %p69;
	xor.b32  	%r1049, %r1044, %r547;
	shr.s32 	%r1050, %r1044, 31;
	xor.b32  	%r1051, %r1050, %r1044;
	xor.b32  	%r1052, %r1050, %r1045;
	cvt.u64.u32 	%rd72, %r1051;
	shl.b64 	%rd73, %rd72, 32;
	cvt.u64.u32 	%rd74, %r1052;
	or.b64  	%rd75, %rd73, %rd74;
	cvt.rn.f64.s64 	%fd1, %rd75;
	mul.f64 	%fd2, %fd1, 0d3BF921FB54442D19;
	cvt.rn.f32.f64 	%f66, %fd2;
	neg.f32 	%f67, %f66;
	setp.lt.s32 	%p70, %r1049, 0;
	selp.f32 	%f240, %f67, %f66, %p70;
$L__BB0_123:
	mul.rn.f32 	%f68, %f240, %f240;
	and.b32  	%r1053, %r1527, 1;
	setp.eq.b32 	%p71, %r1053, 1;
	selp.f32 	%f69, 0f3F800000, %f240, %p71;
	fma.rn.f32 	%f70, %f68, %f69, 0f00000000;
	fma.rn.f32 	%f71, %f68, 0f37CBAC00, 0fBAB607ED;
	selp.f32 	%f72, %f71, 0fB94D4153, %p71;
	selp.f32 	%f73, 0f3D2AAABB, 0f3C0885E4, %p71;
	fma.rn.f32 	%f74, %f72, %f68, %f73;
	selp.f32 	%f75, 0fBEFFFFFF, 0fBE2AAAA8, %p71;
	fma.rn.f32 	%f76, %f74, %f68, %f75;
	fma.rn.f32 	%f77, %f76, %f70, %f69;
	and.b32  	%r1054, %r1527, 2;
	setp.eq.s32 	%p72, %r1054, 0;
	mov.f32 	%f78, 0f00000000;
	sub.f32 	%f79, %f78, %f77;
	selp.f32 	%f80, %f77, %f79, %p72;
	fma.rn.f32 	%f8, %f53, %f80, %f2;
	mul.f32 	%f9, %f50, %f242;
	mul.f32 	%f81, %f9, 0f3F22F983;
	cvt.rni.s32.f32 	%r1531, %f81;
	cvt.rn.f32.s32 	%f82, %r1531;
	fma.rn.f32 	%f83, %f82, 0fBFC90FDA, %f9;
	fma.rn.f32 	%f84, %f82, 0fB3A22168, %f83;
	fma.rn.f32 	%f241, %f82, 0fA7C234C5, %f84;
	abs.f32 	%f11, %f9;
	setp.ltu.f32 	%p73, %f11, 0f47CE4780;
	@%p73 bra 	$L__BB0_131;
	setp.neu.f32 	%p74, %f11, 0f7F800000;
	@%p74 bra 	$L__BB0_126;
	mov.f32 	%f87, 0f00000000;
	mul.rn.f32 	%f241, %f9, %f87;
	mov.b32 	%r1531, 0;
	bra.uni 	$L__BB0_131;
$L__BB0_126:
	mov.b32 	%r572, %f9;
	shl.b32 	%r1056, %r572, 8;
	or.b32  	%r573, %r1056, -2147483648;
	mov.b64 	%rd137, 0;
	mov.b32 	%r1528, 0;
$L__BB0_127:
	.pragma "nounroll";
	mul.wide.u32 	%rd77, %r1528, 4;
	add.s64 	%rd79, %rd78, %rd77;
	ld.global.nc.u32 	%r1057, [%rd79];
	mad.wide.u32 	%rd80, %r1057, %r573, %rd137;
	shr.u64 	%rd137, %rd80, 32;
	add.s64 	%rd81, %rd2, %rd77;
	st.local.u32 	[%rd81], %rd80;
	add.s32 	%r1528, %r1528, 1;
	setp.ne.s32 	%p75, %r1528, 6;
	@%p75 bra 	$L__BB0_127;
	shr.u32 	%r1058, %r572, 23;
	st.local.u32 	[%rd2+24], %rd137;
	and.b32  	%r576, %r1058, 31;
	and.b32  	%r1059, %r1058, 224;
	add.s32 	%r1060, %r1059, -128;
	shr.u32 	%r1061, %r1060, 5;
	mul.wide.u32 	%rd82, %r1061, 4;
	sub.s64 	%rd21, %rd2, %rd82;
	ld.local.u32 	%r1529, [%rd21+24];
	ld.local.u32 	%r1530, [%rd21+20];
	setp.eq.s32 	%p76, %r576, 0;
	@%p76 bra 	$L__BB0_130;
	shf.l.wrap.b32 	%r1529, %r1530, %r1529, %r576;
	ld.local.u32 	%r1062, [%rd21+16];
	shf.l.wrap.b32 	%r1530, %r1062, %r1530, %r576;
$L__BB0_130:
	shr.u32 	%r1063, %r1529, 30;
	shf.l.wrap.b32 	%r1064, %r1530, %r1529, 2;
	shl.b32 	%r1065, %r1530, 2;
	shr.u32 	%r1066, %r1064, 31;
	add.s32 	%r1067, %r1066, %r1063;
	neg.s32 	%r1068, %r1067;
	setp.lt.s32 	%p77, %r572, 0;
	selp.b32 	%r1531, %r1068, %r1067, %p77;
	xor.b32  	%r1069, %r1064, %r572;
	shr.s32 	%r1070, %r1064, 31;
	xor.b32  	%r1071, %r1070, %r1064;
	xor.b32  	%r1072, %r1070, %r1065;
	cvt.u64.u32 	%rd83, %r1071;
	shl.b64 	%rd84, %rd83, 32;
	cvt.u64.u32 	%rd85, %r1072;
	or.b64  	%rd86, %rd84, %rd85;
	cvt.rn.f64.s64 	%fd3, %rd86;
	mul.f64 	%fd4, %fd3, 0d3BF921FB54442D19;
	cvt.rn.f32.f64 	%f85, %fd4;
	neg.f32 	%f86, %f85;
	setp.lt.s32 	%p78, %r1069, 0;
	selp.f32 	%f241, %f86, %f85, %p78;
$L__BB0_131:
	add.s32 	%r1074, %r1531, 1;
	mul.rn.f32 	%f88, %f241, %f241;
	and.b32  	%r1075, %r1531, 1;
	setp.eq.b32 	%p79, %r1075, 1;
	selp.f32 	%f89, %f241, 0f3F800000, %p79;
	fma.rn.f32 	%f90, %f88, %f89, 0f00000000;
	fma.rn.f32 	%f91, %f88, 0f37CBAC00, 0fBAB607ED;
	selp.f32 	%f92, 0fB94D4153, %f91, %p79;
	selp.f32 	%f93, 0f3C0885E4, 0f3D2AAABB, %p79;
	fma.rn.f32 	%f94, %f92, %f88, %f93;
	selp.f32 	%f95, 0fBE2AAAA8, 0fBEFFFFFF, %p79;
	fma.rn.f32 	%f96, %f94, %f88, %f95;
	fma.rn.f32 	%f97, %f96, %f90, %f89;
	and.b32  	%r1076, %r1074, 2;
	setp.eq.s32 	%p80, %r1076, 0;
	mov.f32 	%f98, 0f00000000;
	sub.f32 	%f99, %f98, %f97;
	selp.f32 	%f100, %f97, %f99, %p80;
	fma.rn.f32 	%f101, %f53, %f100, 0f3F800000;
	div.rn.f32 	%f102, %f8, %f50;
	div.rn.f32 	%f103, %f101, %f102;
	div.rn.f32 	%f104, %f103, %f1;
	setp.geu.f32 	%p81, %f5, %f104;
	add.s32 	%r1523, %r557, 1;
	setp.lt.u32 	%p82, %r557, 99;
	and.pred  	%p83, %p82, %p81;
	@%p83 bra 	$L__BB0_117;
	setp.lt.f32 	%p84, %f5, %f104;
	mov.u32 	%r1533, %r1243;
	mov.u32 	%r1534, %r1244;
	mov.u32 	%r1535, %r1245;
	mov.u32 	%r1536, %r1246;
	@%p84 bra 	$L__BB0_134;
	shr.u32 	%r1077, %r1247, 2;
	xor.b32  	%r1078, %r1077, %r1247;
	shl.b32 	%r1079, %r1243, 4;
	shl.b32 	%r1080, %r1078, 1;
	xor.b32  	%r1081, %r1080, %r1079;
	xor.b32  	%r1082, %r1081, %r1078;
	xor.b32  	%r1533, %r1082, %r1243;
	add.s32 	%r1532, %r551, 1087311;
	add.s32 	%r1083, %r1533, %r1532;
	cvt.rn.f32.u32 	%f105, %r1083;
	fma.rn.f32 	%f106, %f105, 0f2F800000, 0f2F000000;
	mul.f32 	%f242, %f50, %f106;
	mov.u32 	%r1534, %r1243;
	mov.u32 	%r1535, %r1244;
	mov.u32 	%r1536, %r1245;
	mov.u32 	%r1247, %r1246;
$L__BB0_134:
	ld.param.u64 	%rd130, [_Z20initialize_particlesPfS_S_S_ffiff_param_1];
	ld.param.u64 	%rd129, [_Z20initialize_particlesPfS_S_S_ffiff_param_0];
	shr.u32 	%r1084, %r1247, 2;
	xor.b32  	%r1085, %r1084, %r1247;
	shl.b32 	%r1086, %r1533, 4;
	shl.b32 	%r1087, %r1085, 1;
	xor.b32  	%r1088, %r1087, %r1086;
	xor.b32  	%r1089, %r1088, %r1085;
	xor.b32  	%r1090, %r1089, %r1533;
	add.s32 	%r1091, %r1532, %r1090;
	add.s32 	%r1092, %r1091, 362437;
	cvt.rn.f32.u32 	%f107, %r1092;
	fma.rn.f32 	%f108, %f107, 0f2F800000, 0f2F000000;
	mul.f32 	%f18, %f51, %f108;
	cvta.to.global.u64 	%rd87, %rd129;
	shl.b64 	%rd88, %rd4, 2;
	add.s64 	%rd89, %rd87, %rd88;
	st.global.f32 	[%rd89], %f242;
	cvta.to.global.u64 	%rd90, %rd130;
	add.s64 	%rd91, %rd90, %rd88;
	st.global.f32 	[%rd91], %f18;
	shr.u32 	%r1093, %r1536, 2;
	xor.b32  	%r1094, %r1093, %r1536;
	shl.b32 	%r1095, %r1090, 4;
	shl.b32 	%r1096, %r1094, 1;
	xor.b32  	%r1097, %r1096, %r1095;
	xor.b32  	%r1098, %r1097, %r1094;
	xor.b32  	%r1099, %r1098, %r1090;
	add.s32 	%r1100, %r1532, %r1099;
	add.s32 	%r1101, %r1100, 724874;
	cvt.rn.f32.u32 	%f109, %r1101;
	fma.rn.f32 	%f110, %f109, 0f2F800000, 0f2F000000;
	shr.u32 	%r1102, %r1535, 2;
	xor.b32  	%r1103, %r1102, %r1535;
	shl.b32 	%r1104, %r1099, 4;
	shl.b32 	%r1105, %r1103, 1;
	xor.b32  	%r1106, %r1105, %r1104;
	xor.b32  	%r1107, %r1106, %r1103;
	xor.b32  	%r1108, %r1107, %r1099;
	add.s32 	%r1109, %r1532, %r1108;
	add.s32 	%r1110, %r1109, 1087311;
	cvt.rn.f32.u32 	%f111, %r1110;
	fma.rn.f32 	%f112, %f111, 0f2F800000, 0f2F000000;
	shr.u32 	%r1111, %r1534, 2;
	xor.b32  	%r1112, %r1111, %r1534;
	shl.b32 	%r1113, %r1108, 4;
	shl.b32 	%r1114, %r1112, 1;
	xor.b32  	%r1115, %r1114, %r1113;
	xor.b32  	%r1116, %r1115, %r1112;
	xor.b32  	%r1117, %r1116, %r1108;
	add.s32 	%r1118, %r1532, %r1117;
	add.s32 	%r1119, %r1118, 1449748;
	cvt.rn.f32.u32 	%f113, %r1119;
	fma.rn.f32 	%f19, %f113, 0f2F800000, 0f2F000000;
	shr.u32 	%r1120, %r1533, 2;
	xor.b32  	%r1121, %r1120, %r1533;
	shl.b32 	%r1122, %r1117, 4;
	shl.b32 	%r1123, %r1121, 1;
	xor.b32  	%r1124, %r1123, %r1122;
	xor.b32  	%r1125, %r1124, %r1121;
	xor.b32  	%r1126, %r1125, %r1117;
	add.s32 	%r1127, %r1532, %r1126;
	add.s32 	%r1128, %r1127, 1812185;
	cvt.rn.f32.u32 	%f114, %r1128;
	fma.rn.f32 	%f20, %f114, 0f2F800000, 0f2F000000;
	setp.lt.f32 	%p85, %f110, 0f00800000;
	mul.f32 	%f115, %f110, 0f4B000000;
	selp.f32 	%f116, %f115, %f110, %p85;
	selp.f32 	%f117, 0fC1B80000, 0f00000000, %p85;
	mov.b32 	%r1129, %f116;
	add.s32 	%r1130, %r1129, -1059760811;
	and.b32  	%r1131, %r1130, -8388608;
	sub.s32 	%r1132, %r1129, %r1131;
	mov.b32 	%f118, %r1132;
	cvt.rn.f32.s32 	%f119, %r1131;
	fma.rn.f32 	%f120, %f119, 0f34000000, %f117;
	add.f32 	%f121, %f118, 0fBF800000;
	fma.rn.f32 	%f122, %f121, 0fBE055027, 0f3E1039F6;
	fma.rn.f32 	%f123, %f122, %f121, 0fBDF8CDCC;
	fma.rn.f32 	%f124, %f123, %f121, 0f3E0F2955;
	fma.rn.f32 	%f125, %f124, %f121, 0fBE2AD8B9;
	fma.rn.f32 	%f126, %f125, %f121, 0f3E4CED0B;
	fma.rn.f32 	%f127, %f126, %f121, 0fBE7FFF22;
	fma.rn.f32 	%f128, %f127, %f121, 0f3EAAAA78;
	fma.rn.f32 	%f129, %f128, %f121, 0fBF000000;
	mul.f32 	%f130, %f121, %f129;
	fma.rn.f32 	%f131, %f130, %f121, %f121;
	fma.rn.f32 	%f132, %f120, 0f3F317218, %f131;
	setp.gt.u32 	%p86, %r1129, 2139095039;
	fma.rn.f32 	%f133, %f116, 0f7F800000, 0f7F800000;
	selp.f32 	%f134, %f133, %f132, %p86;
	setp.eq.f32 	%p87, %f116, 0f00000000;
	mul.f32 	%f135, %f134, 0fC0000000;
	selp.f32 	%f21, 0f7F800000, %f135, %p87;
	cvt.f64.f32 	%fd5, %f112;
	mul.f64 	%fd6, %fd5, 0d401921FB54442D18;
	cvt.rn.f32.f64 	%f22, %fd6;
	mul.f32 	%f136, %f22, 0f3F22F983;
	cvt.rni.s32.f32 	%r1541, %f136;
	cvt.rn.f32.s32 	%f137, %r1541;
	fma.rn.f32 	%f138, %f137, 0fBFC90FDA, %f22;
	fma.rn.f32 	%f139, %f137, 0fB3A22168, %f138;
	fma.rn.f32 	%f243, %f137, 0fA7C234C5, %f139;
	abs.f32 	%f24, %f22;
	setp.ltu.f32 	%p88, %f24, 0f47CE4780;
	@%p88 bra 	$L__BB0_142;
	setp.neu.f32 	%p89, %f24, 0f7F800000;
	@%p89 bra 	$L__BB0_137;
	mov.f32 	%f142, 0f00000000;
	mul.rn.f32 	%f243, %f22, %f142;
	mov.b32 	%r1541, 0;
	bra.uni 	$L__BB0_142;
$L__BB0_137:
	mov.b32 	%r595, %f22;
	shl.b32 	%r1134, %r595, 8;
	or.b32  	%r596, %r1134, -2147483648;
	mov.b64 	%rd140, 0;
	mov.b32 	%r1538, 0;
	mov.u64 	%rd138, __cudart_i2opi_f;
	mov.u64 	%rd139, %rd1;
$L__BB0_138:
	.pragma "nounroll";
	ld.global.nc.u32 	%r1135, [%rd138];
	mad.wide.u32 	%rd94, %r1135, %r596, %rd140;
	shr.u64 	%rd140, %rd94, 32;
	st.local.u32 	[%rd139], %rd94;
	add.s32 	%r1538, %r1538, 1;
	add.s64 	%rd139, %rd139, 4;
	add.s64 	%rd138, %rd138, 4;
	setp.ne.s32 	%p90, %r1538, 6;
	@%p90 bra 	$L__BB0_138;
	shr.u32 	%r1136, %r595, 23;
	st.local.u32 	[%rd1+24], %rd140;
	and.b32  	%r599, %r1136, 31;
	and.b32  	%r1137, %r1136, 224;
	add.s32 	%r1138, %r1137, -128;
	shr.u32 	%r1139, %r1138, 5;
	mul.wide.u32 	%rd95, %r1139, 4;
	sub.s64 	%rd28, %rd1, %rd95;
	ld.local.u32 	%r1539, [%rd28+24];
	ld.local.u32 	%r1540, [%rd28+20];
	setp.eq.s32 	%p91, %r599, 0;
	@%p91 bra 	$L__BB0_141;
	shf.l.wrap.b32 	%r1539, %r1540, %r1539, %r599;
	ld.local.u32 	%r1140, [%rd28+16];
	shf.l.wrap.b32 	%r1540, %r1140, %r1540, %r599;
$L__BB0_141:
	shr.u32 	%r1141, %r1539, 30;
	shf.l.wrap.b32 	%r1142, %r1540, %r1539, 2;
	shl.b32 	%r1143, %r1540, 2;
	shr.u32 	%r1144, %r1142, 31;
	add.s32 	%r1145, %r1144, %r1141;
	neg.s32 	%r1146, %r1145;
	setp.lt.s32 	%p92, %r595, 0;
	selp.b32 	%r1541, %r1146, %r1145, %p92;
	xor.b32  	%r1147, %r1142, %r595;
	shr.s32 	%r1148, %r1142, 31;
	xor.b32  	%r1149, %r1148, %r1142;
	xor.b32  	%r1150, %r1148, %r1143;
	cvt.u64.u32 	%rd96, %r1149;
	shl.b64 	%rd97, %rd96, 32;
	cvt.u64.u32 	%rd98, %r1150;
	or.b64  	%rd99, %rd97, %rd98;
	cvt.rn.f64.s64 	%fd7, %rd99;
	mul.f64 	%fd8, %fd7, 0d3BF921FB54442D19;
	cvt.rn.f32.f64 	%f140, %fd8;
	neg.f32 	%f141, %f140;
	setp.lt.s32 	%p93, %r1147, 0;
	selp.f32 	%f243, %f141, %f140, %p93;
$L__BB0_142:
	add.s32 	%r1152, %r1541, 1;
	mul.rn.f32 	%f143, %f243, %f243;
	and.b32  	%r1153, %r1541, 1;
	setp.eq.b32 	%p94, %r1153, 1;
	selp.f32 	%f144, %f243, 0f3F800000, %p94;
	fma.rn.f32 	%f145, %f143, %f144, 0f00000000;
	fma.rn.f32 	%f146, %f143, 0f37CBAC00, 0fBAB607ED;
	selp.f32 	%f147, 0fB94D4153, %f146, %p94;
	selp.f32 	%f148, 0f3C0885E4, 0f3D2AAABB, %p94;
	fma.rn.f32 	%f149, %f147, %f143, %f148;
	selp.f32 	%f150, 0fBE2AAAA8, 0fBEFFFFFF, %p94;
	fma.rn.f32 	%f151, %f149, %f143, %f150;
	fma.rn.f32 	%f152, %f151, %f145, %f144;
	and.b32  	%r1154, %r1152, 2;
	setp.eq.s32 	%p95, %r1154, 0;
	mov.f32 	%f153, 0f00000000;
	sub.f32 	%f154, %f153, %f152;
	selp.f32 	%f155, %f152, %f154, %p95;
	sqrt.rn.f32 	%f156, %f21;
	mul.f32 	%f28, %f156, %f155;
	setp.lt.f32 	%p96, %f19, 0f00800000;
	mul.f32 	%f157, %f19, 0f4B000000;
	selp.f32 	%f158, %f157, %f19, %p96;
	selp.f32 	%f159, 0fC1B80000, 0f00000000, %p96;
	mov.b32 	%r1155, %f158;
	add.s32 	%r1156, %r1155, -1059760811;
	and.b32  	%r1157, %r1156, -8388608;
	sub.s32 	%r1158, %r1155, %r1157;
	mov.b32 	%f160, %r1158;
	cvt.rn.f32.s32 	%f161, %r1157;
	fma.rn.f32 	%f162, %f161, 0f34000000, %f159;
	add.f32 	%f163, %f160, 0fBF800000;
	fma.rn.f32 	%f164, %f163, 0fBE055027, 0f3E1039F6;
	fma.rn.f32 	%f165, %f164, %f163, 0fBDF8CDCC;
	fma.rn.f32 	%f166, %f165, %f163, 0f3E0F2955;
	fma.rn.f32 	%f167, %f166, %f163, 0fBE2AD8B9;
	fma.rn.f32 	%f168, %f167, %f163, 0f3E4CED0B;
	fma.rn.f32 	%f169, %f168, %f163, 0fBE7FFF22;
	fma.rn.f32 	%f170, %f169, %f163, 0f3EAAAA78;
	fma.rn.f32 	%f171, %f170, %f163, 0fBF000000;
	mul.f32 	%f172, %f163, %f171;
	fma.rn.f32 	%f173, %f172, %f163, %f163;
	fma.rn.f32 	%f174, %f162, 0f3F317218, %f173;
	setp.gt.u32 	%p97, %r1155, 2139095039;
	fma.rn.f32 	%f175, %f158, 0f7F800000, 0f7F800000;
	selp.f32 	%f176, %f175, %f174, %p97;
	setp.eq.f32 	%p98, %f158, 0f00000000;
	mul.f32 	%f177, %f176, 0fC0000000;
	selp.f32 	%f29, 0f7F800000, %f177, %p98;
	cvt.f64.f32 	%fd9, %f20;
	mul.f64 	%fd10, %fd9, 0d401921FB54442D18;
	cvt.rn.f32.f64 	%f30, %fd10;
	mul.f32 	%f178, %f30, 0f3F22F983;
	cvt.rni.s32.f32 	%r1545, %f178;
	cvt.rn.f32.s32 	%f179, %r1545;
	fma.rn.f32 	%f180, %f179, 0fBFC90FDA, %f30;
	fma.rn.f32 	%f181, %f179, 0fB3A22168, %f180;
	fma.rn.f32 	%f244, %f179, 0fA7C234C5, %f181;
	abs.f32 	%f32, %f30;
	setp.ltu.f32 	%p99, %f32, 0f47CE4780;
	@%p99 bra 	$L__BB0_150;
	setp.neu.f32 	%p100, %f32, 0f7F800000;
	@%p100 bra 	$L__BB0_145;
	mov.f32 	%f184, 0f00000000;
	mul.rn.f32 	%f244, %f30, %f184;
	mov.b32 	%r1545, 0;
	bra.uni 	$L__BB0_150;
$L__BB0_145:
	mov.b32 	%r609, %f30;
	shl.b32 	%r1160, %r609, 8;
	or.b32  	%r610, %r1160, -2147483648;
	mov.b64 	%rd143, 0;
	mov.b32 	%r1542, 0;
	mov.u64 	%rd141, __cudart_i2opi_f;
	mov.u64 	%rd142, %rd1;
$L__BB0_146:
	.pragma "nounroll";
	ld.global.nc.u32 	%r1161, [%rd141];
	mad.wide.u32 	%rd102, %r1161, %r610, %rd143;
	shr.u64 	%rd143, %rd102, 32;
	st.local.u32 	[%rd142], %rd102;
	add.s32 	%r1542, %r1542, 1;
	add.s64 	%rd142, %rd142, 4;
	add.s64 	%rd141, %rd141, 4;
	setp.ne.s32 	%p101, %r1542, 6;
	@%p101 bra 	$L__BB0_146;
	shr.u32 	%r1162, %r609, 23;
	st.local.u32 	[%rd1+24], %rd143;
	and.b32  	%r613, %r1162, 31;
	and.b32  	%r1163, %r1162, 224;
	add.s32 	%r1164, %r1163, -128;
	shr.u32 	%r1165, %r1164, 5;
	mul.wide.u32 	%rd103, %r1165, 4;
	sub.s64 	%rd35, %rd1, %rd103;
	ld.local.u32 	%r1543, [%rd35+24];
	ld.local.u32 	%r1544, [%rd35+20];
	setp.eq.s32 	%p102, %r613, 0;
	@%p102 bra 	$L__BB0_149;
	shf.l.wrap.b32 	%r1543, %r1544, %r1543, %r613;
	ld.local.u32 	%r1166, [%rd35+16];
	shf.l.wrap.b32 	%r1544, %r1166, %r1544, %r613;
$L__BB0_149:
	shr.u32 	%r1167, %r1543, 30;
	shf.l.wrap.b32 	%r1168, %r1544, %r1543, 2;
	shl.b32 	%r1169, %r1544, 2;
	shr.u32 	%r1170, %r1168, 31;
	add.s32 	%r1171, %r1170, %r1167;
	neg.s32 	%r1172, %r1171;
	setp.lt.s32 	%p103, %r609, 0;
	selp.b32 	%r1545, %r1172, %r1171, %p103;
	xor.b32  	%r1173, %r1168, %r609;
	shr.s32 	%r1174, %r1168, 31;
	xor.b32  	%r1175, %r1174, %r1168;
	xor.b32  	%r1176, %r1174, %r1169;
	cvt.u64.u32 	%rd104, %r1175;
	shl.b64 	%rd105, %rd104, 32;
	cvt.u64.u32 	%rd106, %r1176;
	or.b64  	%rd107, %rd105, %rd106;
	cvt.rn.f64.s64 	%fd11, %rd107;
	mul.f64 	%fd12, %fd11, 0d3BF921FB54442D19;
	cvt.rn.f32.f64 	%f182, %fd12;
	neg.f32 	%f183, %f182;
	setp.lt.s32 	%p104, %r1173, 0;
	selp.f32 	%f244, %f183, %f182, %p104;
$L__BB0_150:
	add.s32 	%r1178, %r1545, 1;
	mul.rn.f32 	%f185, %f244, %f244;
	and.b32  	%r1179, %r1545, 1;
	setp.eq.b32 	%p105, %r1179, 1;
	selp.f32 	%f186, %f244, 0f3F800000, %p105;
	fma.rn.f32 	%f187, %f185, %f186, 0f00000000;
	fma.rn.f32 	%f188, %f185, 0f37CBAC00, 0fBAB607ED;
	selp.f32 	%f189, 0fB94D4153, %f188, %p105;
	selp.f32 	%f190, 0f3C0885E4, 0f3D2AAABB, %p105;
	fma.rn.f32 	%f191, %f189, %f185, %f190;
	selp.f32 	%f192, 0fBE2AAAA8, 0fBEFFFFFF, %p105;
	fma.rn.f32 	%f193, %f191, %f185, %f192;
	fma.rn.f32 	%f194, %f193, %f187, %f186;
	and.b32  	%r1180, %r1178, 2;
	setp.eq.s32 	%p106, %r1180, 0;
	mov.f32 	%f195, 0f00000000;
	sub.f32 	%f196, %f195, %f194;
	selp.f32 	%f197, %f194, %f196, %p106;
	sqrt.rn.f32 	%f198, %f29;
	mul.f32 	%f36, %f198, %f197;
	cvt.f64.f32 	%fd13, %f242;
	mul.f64 	%fd14, %fd13, 0d401921FB54442D18;
	cvt.f64.f32 	%fd15, %f50;
	div.rn.f64 	%fd16, %fd14, %fd15;
	cvt.rn.f32.f64 	%f37, %fd16;
	mul.f32 	%f199, %f37, 0f3F22F983;
	cvt.rni.s32.f32 	%r1549, %f199;
	cvt.rn.f32.s32 	%f200, %r1549;
	fma.rn.f32 	%f201, %f200, 0fBFC90FDA, %f37;
	fma.rn.f32 	%f202, %f200, 0fB3A22168, %f201;
	fma.rn.f32 	%f245, %f200, 0fA7C234C5, %f202;
	abs.f32 	%f39, %f37;
	setp.ltu.f32 	%p107, %f39, 0f47CE4780;
	@%p107 bra 	$L__BB0_158;
	setp.neu.f32 	%p108, %f39, 0f7F800000;
	@%p108 bra 	$L__BB0_153;
	mov.f32 	%f205, 0f00000000;
	mul.rn.f32 	%f245, %f37, %f205;
	mov.b32 	%r1549, 0;
	bra.uni 	$L__BB0_158;
$L__BB0_153:
	mov.b32 	%r623, %f37;
	shl.b32 	%r1182, %r623, 8;
	or.b32  	%r624, %r1182, -2147483648;
	mov.b64 	%rd146, 0;
	mov.b32 	%r1546, 0;
	mov.u64 	%rd144, __cudart_i2opi_f;
	mov.u64 	%rd145, %rd1;
$L__BB0_154:
	.pragma "nounroll";
	ld.global.nc.u32 	%r1183, [%rd144];
	mad.wide.u32 	%rd110, %r1183, %r624, %rd146;
	shr.u64 	%rd146, %rd110, 32;
	st.local.u32 	[%rd145], %rd110;
	add.s32 	%r1546, %r1546, 1;
	add.s64 	%rd145, %rd145, 4;
	add.s64 	%rd144, %rd144, 4;
	setp.ne.s32 	%p109, %r1546, 6;
	@%p109 bra 	$L__BB0_154;
	shr.u32 	%r1184, %r623, 23;
	st.local.u32 	[%rd1+24], %rd146;
	and.b32  	%r627, %r1184, 31;
	and.b32  	%r1185, %r1184, 224;
	add.s32 	%r1186, %r1185, -128;
	shr.u32 	%r1187, %r1186, 5;
	mul.wide.u32 	%rd111, %r1187, 4;
	sub.s64 	%rd42, %rd1, %rd111;
	ld.local.u32 	%r1547, [%rd42+24];
	ld.local.u32 	%r1548, [%rd42+20];
	setp.eq.s32 	%p110, %r627, 0;
	@%p110 bra 	$L__BB0_157;
	shf.l.wrap.b32 	%r1547, %r1548, %r1547, %r627;
	ld.local.u32 	%r1188, [%rd42+16];
	shf.l.wrap.b32 	%r1548, %r1188, %r1548, %r627;
$L__BB0_157:
	shr.u32 	%r1189, %r1547, 30;
	shf.l.wrap.b32 	%r1190, %r1548, %r1547, 2;
	shl.b32 	%r1191, %r1548, 2;
	shr.u32 	%r1192, %r1190, 31;
	add.s32 	%r1193, %r1192, %r1189;
	neg.s32 	%r1194, %r1193;
	setp.lt.s32 	%p111, %r623, 0;
	selp.b32 	%r1549, %r1194, %r1193, %p111;
	xor.b32  	%r1195, %r1190, %r623;
	shr.s32 	%r1196, %r1190, 31;
	xor.b32  	%r1197, %r1196, %r1190;
	xor.b32  	%r1198, %r1196, %r1191;
	cvt.u64.u32 	%rd112, %r1197;
	shl.b64 	%rd113, %rd112, 32;
	cvt.u64.u32 	%rd114, %r1198;
	or.b64  	%rd115, %rd113, %rd114;
	cvt.rn.f64.s64 	%fd17, %rd115;
	mul.f64 	%fd18, %fd17, 0d3BF921FB54442D19;
	cvt.rn.f32.f64 	%f203, %fd18;
	neg.f32 	%f204, %f203;
	setp.lt.s32 	%p112, %r1195, 0;
	selp.f32 	%f245, %f204, %f203, %p112;
$L__BB0_158:
	add.s32 	%r1200, %r1549, 1;
	mul.rn.f32 	%f206, %f245, %f245;
	and.b32  	%r1201, %r1549, 1;
	setp.eq.b32 	%p113, %r1201, 1;
	selp.f32 	%f207, %f245, 0f3F800000, %p113;
	fma.rn.f32 	%f208, %f206, %f207, 0f00000000;
	fma.rn.f32 	%f209, %f206, 0f37CBAC00, 0fBAB607ED;
	selp.f32 	%f210, 0fB94D4153, %f209, %p113;
	selp.f32 	%f211, 0f3C0885E4, 0f3D2AAABB, %p113;
	fma.rn.f32 	%f212, %f210, %f206, %f211;
	selp.f32 	%f213, 0fBE2AAAA8, 0fBEFFFFFF, %p113;
	fma.rn.f32 	%f214, %f212, %f206, %f213;
	fma.rn.f32 	%f215, %f214, %f208, %f207;
	and.b32  	%r1202, %r1200, 2;
	setp.eq.s32 	%p114, %r1202, 0;
	mov.f32 	%f216, 0f00000000;
	sub.f32 	%f217, %f216, %f215;
	selp.f32 	%f218, %f215, %f217, %p114;
	fma.rn.f32 	%f43, %f218, 0f3C23D70A, %f28;
	cvt.f64.f32 	%fd19, %f18;
	mul.f64 	%fd20, %fd19, 0d401921FB54442D18;
	cvt.f64.f32 	%fd21, %f51;
	div.rn.f64 	%fd22, %fd20, %fd21;
	cvt.rn.f32.f64 	%f44, %fd22;
	mul.f32 	%f219, %f44, 0f3F22F983;
	cvt.rni.s32.f32 	%r1553, %f219;
	cvt.rn.f32.s32 	%f220, %r1553;
	fma.rn.f32 	%f221, %f220, 0fBFC90FDA, %f44;
	fma.rn.f32 	%f222, %f220, 0fB3A22168, %f221;
	fma.rn.f32 	%f246, %f220, 0fA7C234C5, %f222;
	abs.f32 	%f46, %f44;
	setp.ltu.f32 	%p115, %f46, 0f47CE4780;
	@%p115 bra 	$L__BB0_166;
	setp.neu.f32 	%p116, %f46, 0f7F800000;
	@%p116 bra 	$L__BB0_161;
	mov.f32 	%f225, 0f00000000;
	mul.rn.f32 	%f246, %f44, %f225;
	mov.b32 	%r1553, 0;
	bra.uni 	$L__BB0_166;
$L__BB0_161:
	mov.b32 	%r637, %f44;
	shl.b32 	%r1204, %r637, 8;
	or.b32  	%r638, %r1204, -2147483648;
	mov.b64 	%rd149, 0;
	mov.b32 	%r1550, 0;
	mov.u64 	%rd147, __cudart_i2opi_f;
	mov.u64 	%rd148, %rd1;
$L__BB0_162:
	.pragma "nounroll";
	ld.global.nc.u32 	%r1205, [%rd147];
	mad.wide.u32 	%rd118, %r1205, %r638, %rd149;
	shr.u64 	%rd149, %rd118, 32;
	st.local.u32 	[%rd148], %rd118;
	add.s32 	%r1550, %r1550, 1;
	add.s64 	%rd148, %rd148, 4;
	add.s64 	%rd147, %rd147, 4;
	setp.ne.s32 	%p117, %r1550, 6;
	@%p117 bra 	$L__BB0_162;
	shr.u32 	%r1206, %r637, 23;
	st.local.u32 	[%rd1+24], %rd149;
	and.b32  	%r641, %r1206, 31;
	and.b32  	%r1207, %r1206, 224;
	add.s32 	%r1208, %r1207, -128;
	shr.u32 	%r1209, %r1208, 5;
	mul.wide.u32 	%rd119, %r1209, 4;
	sub.s64 	%rd49, %rd1, %rd119;
	ld.local.u32 	%r1551, [%rd49+24];
	ld.local.u32 	%r1552, [%rd49+20];
	setp.eq.s32 	%p118, %r641, 0;
	@%p118 bra 	$L__BB0_165;
	shf.l.wrap.b32 	%r1551, %r1552, %r1551, %r641;
	ld.local.u32 	%r1210, [%rd49+16];
	shf.l.wrap.b32 	%r1552, %r1210, %r1552, %r641;
$L__BB0_165:
	shr.u32 	%r1211, %r1551, 30;
	shf.l.wrap.b32 	%r1212, %r1552, %r1551, 2;
	shl.b32 	%r1213, %r1552, 2;
	shr.u32 	%r1214, %r1212, 31;
	add.s32 	%r1215, %r1214, %r1211;
	neg.s32 	%r1216, %r1215;
	setp.lt.s32 	%p119, %r637, 0;
	selp.b32 	%r1553, %r1216, %r1215, %p119;
	xor.b32  	%r1217, %r1212, %r637;
	shr.s32 	%r1218, %r1212, 31;
	xor.b32  	%r1219, %r1218, %r1212;
	xor.b32  	%r1220, %r1218, %r1213;
	cvt.u64.u32 	%rd120, %r1219;
	shl.b64 	%rd121, %rd120, 32;
	cvt.u64.u32 	%rd122, %r1220;
	or.b64  	%rd123, %rd121, %rd122;
	cvt.rn.f64.s64 	%fd23, %rd123;
	mul.f64 	%fd24, %fd23, 0d3BF921FB54442D19;
	cvt.rn.f32.f64 	%f223, %fd24;
	neg.f32 	%f224, %f223;
	setp.lt.s32 	%p120, %r1217, 0;
	selp.f32 	%f246, %f224, %f223, %p120;
$L__BB0_166:
	ld.param.u64 	%rd132, [_Z20initialize_particlesPfS_S_S_ffiff_param_3];
	ld.param.u64 	%rd131, [_Z20initialize_particlesPfS_S_S_ffiff_param_2];
	add.s32 	%r1222, %r1553, 1;
	mul.rn.f32 	%f226, %f246, %f246;
	and.b32  	%r1223, %r1553, 1;
	setp.eq.b32 	%p121, %r1223, 1;
	selp.f32 	%f227, %f246, 0f3F800000, %p121;
	fma.rn.f32 	%f228, %f226, %f227, 0f00000000;
	fma.rn.f32 	%f229, %f226, 0f37CBAC00, 0fBAB607ED;
	selp.f32 	%f230, 0fB94D4153, %f229, %p121;
	selp.f32 	%f231, 0f3C0885E4, 0f3D2AAABB, %p121;
	fma.rn.f32 	%f232, %f230, %f226, %f231;
	selp.f32 	%f233, 0fBE2AAAA8, 0fBEFFFFFF, %p121;
	fma.rn.f32 	%f234, %f232, %f226, %f233;
	fma.rn.f32 	%f235, %f234, %f228, %f227;
	and.b32  	%r1224, %r1222, 2;
	setp.eq.s32 	%p122, %r1224, 0;
	mov.f32 	%f236, 0f00000000;
	sub.f32 	%f237, %f236, %f235;
	selp.f32 	%f238, %f235, %f237, %p122;
	fma.rn.f32 	%f239, %f238, 0f3C23D70A, %f36;
	cvta.to.global.u64 	%rd124, %rd131;
	add.s64 	%rd126, %rd124, %rd88;
	st.global.f32 	[%rd126], %f43;
	cvta.to.global.u64 	%rd127, %rd132;
	add.s64 	%rd128, %rd127, %rd88;
	st.global.f32 	[%rd128], %f239;
$L__BB0_167:
	ret;

}
	// .globl	_Z18initialize_weightsPfS_S_S_iiiffff
.visible .entry _Z18initialize_weightsPfS_S_S_iiiffff(
	.param .u64 .ptr .align 1 _Z18initialize_weightsPfS_S_S_iiiffff_param_0,
	.param .u64 .ptr .align 1 _Z18initialize_weightsPfS_S_S_iiiffff_param_1,
	.param .u64 .ptr .align 1 _Z18initialize_weightsPfS_S_S_iiiffff_param_2,
	.param .u64 .ptr .align 1 _Z18initialize_weightsPfS_S_S_iiiffff_param_3,
	.param .u32 _Z18initialize_weightsPfS_S_S_iiiffff_param_4,
	.param .u32 _Z18initialize_weightsPfS_S_S_iiiffff_param_5,
	.param .u32 _Z18initialize_weightsPfS_S_S_iiiffff_param_6,
	.param .f32 _Z18initialize_weightsPfS_S_S_iiiffff_param_7,
	.param .f32 _Z18initialize_weightsPfS_S_S_iiiffff_param_8,
	.param .f32 _Z18initialize_weightsPfS_S_S_iiiffff_param_9,
	.param .f32 _Z18initialize_weightsPfS_S_S_iiiffff_param_10
)
{
	.local .align 4 .b8 	__local_depot1[28];
	.reg .b64 	%SP;
	.reg .b64 	%SPL;
	.reg .pred 	%p<18>;
	.reg .b32 	%r<92>;
	.reg .b32 	%f<81>;
	.reg .b64 	%rd<54>;
	.reg .b64 	%fd<14>;

	mov.u64 	%SPL, __local_depot1;
	ld.param.u64 	%rd16, [_Z18initialize_weightsPfS_S_S_iiiffff_param_0];
	ld.param.u64 	%rd17, [_Z18initialize_weightsPfS_S_S_iiiffff_param_1];
	ld.param.u64 	%rd18, [_Z18initialize_weightsPfS_S_S_iiiffff_param_2];
	ld.param.u64 	%rd19, [_Z18initialize_weightsPfS_S_S_iiiffff_param_3];
	ld.param.u32 	%r30, [_Z18initialize_weightsPfS_S_S_iiiffff_param_4];
	ld.param.u32 	%r31, [_Z18initialize_weightsPfS_S_S_iiiffff_param_5];
	ld.param.u32 	%r32, [_Z18initialize_weightsPfS_S_S_iiiffff_param_6];
	ld.param.f32 	%f18, [_Z18initialize_weightsPfS_S_S_iiiffff_param_7];
	ld.param.f32 	%f19, [_Z18initialize_weightsPfS_S_S_iiiffff_param_8];
	ld.param.f32 	%f20, [_Z18initialize_weightsPfS_S_S_iiiffff_param_9];
	ld.param.f32 	%f21, [_Z18initialize_weightsPfS_S_S_iiiffff_param_10];
	add.u64 	%rd1, %SPL, 0;
	mov.u32 	%r33, %ctaid.x;
	mov.u32 	%r34, %ntid.x;
	mov.u32 	%r35, %tid.x;
	mad.lo.s32 	%r1, %r33, %r34, %r35;
	setp.ge.s32 	%p1, %r1, %r30;
	@%p1 bra 	$L__BB1_18;
	cvta.to.global.u64 	%rd21, %rd16;
	cvta.to.global.u64 	%rd22, %rd17;
	cvta.to.global.u64 	%rd23, %rd18;
	cvt.rn.f32.s32 	%f1, %r31;
	cvt.rn.f32.s32 	%f2, %r32;
	mul.wide.s32 	%rd24, %r1, 4;
	add.s64 	%rd25, %rd21, %rd24;
	ld.global.f32 	%f3, [%rd25];
	div.rn.f32 	%f22, %f3, %f18;
	mul.f32 	%f23, %f22, %f1;
	cvt.rzi.s32.f32 	%r36, %f23;
	rem.s32 	%r37, %r36, %r31;
	add.s64 	%rd26, %rd22, %rd24;
	ld.global.f32 	%f24, [%rd26];
	div.rn.f32 	%f25, %f24, %f19;
	mul.f32 	%f26, %f25, %f2;
	cvt.rzi.s32.f32 	%r38, %f26;
	rem.s32 	%r39, %r38, %r32;
	mad.lo.s32 	%r40, %r39, %r31, %r37;
	mul.wide.s32 	%rd27, %r40, 4;
	add.s64 	%rd28, %rd23, %rd27;
	ld.global.f32 	%f4, [%rd28];
	mul.f32 	%f5, %f18, %f20;
	mul.f32 	%f27, %f5, 0f3F22F983;
	cvt.rni.s32.f32 	%r87, %f27;
	cvt.rn.f32.s32 	%f28, %r87;
	fma.rn.f32 	%f29, %f28, 0fBFC90FDA, %f5;
	fma.rn.f32 	%f30, %f28, 0fB3A22168, %f29;
	fma.rn.f32 	%f79, %f28, 0fA7C234C5, %f30;
	abs.f32 	%f7, %f5;
	setp.ltu.f32 	%p2, %f7, 0f47CE4780;
	@%p2 bra 	$L__BB1_9;
	setp.neu.f32 	%p3, %f7, 0f7F800000;
	@%p3 bra 	$L__BB1_4;
	mov.f32 	%f33, 0f00000000;
	mul.rn.f32 	%f79, %f5, %f33;
	mov.b32 	%r87, 0;
	bra.uni 	$L__BB1_9;
$L__BB1_4:
	mov.b32 	%r3, %f5;
	shl.b32 	%r42, %r3, 8;
	or.b32  	%r4, %r42, -2147483648;
	mov.b64 	%rd50, 0;
	mov.b32 	%r84, 0;
	mov.u64 	%rd48, __cudart_i2opi_f;
	mov.u64 	%rd49, %rd1;
$L__BB1_5:
	.pragma "nounroll";
	ld.global.nc.u32 	%r43, [%rd48];
	mad.wide.u32 	%rd31, %r43, %r4, %rd50;
	shr.u64 	%rd50, %rd31, 32;
	st.local.u32 	[%rd49], %rd31;
	add.s32 	%r84, %r84, 1;
	add.s64 	%rd49, %rd49, 4;
	add.s64 	%rd48, %rd48, 4;
	setp.ne.s32 	%p4, %r84, 6;
	@%p4 bra 	$L__BB1_5;
	shr.u32 	%r44, %r3, 23;
	st.local.u32 	[%rd1+24], %rd50;
	and.b32  	%r7, %r44, 31;
	and.b32  	%r45, %r44, 224;
	add.s32 	%r46, %r45, -128;
	shr.u32 	%r47, %r46, 5;
	mul.wide.u32 	%rd32, %r47, 4;
	sub.s64 	%rd8, %rd1, %rd32;
	ld.local.u32 	%r85, [%rd8+24];
	ld.local.u32 	%r86, [%rd8+20];
	setp.eq.s32 	%p5, %r7, 0;
	@%p5 bra 	$L__BB1_8;
	shf.l.wrap.b32 	%r85, %r86, %r85, %r7;
	ld.local.u32 	%r48, [%rd8+16];
	shf.l.wrap.b32 	%r86, %r48, %r86, %r7;
$L__BB1_8:
	shr.u32 	%r49, %r85, 30;
	shf.l.wrap.b32 	%r50, %r86, %r85, 2;
	shl.b32 	%r51, %r86, 2;
	shr.u32 	%r52, %r50, 31;
	add.s32 	%r53, %r52, %r49;
	neg.s32 	%r54, %r53;
	setp.lt.s32 	%p6, %r3, 0;
	selp.b32 	%r87, %r54, %r53, %p6;
	xor.b32  	%r55, %r50, %r3;
	shr.s32 	%r56, %r50, 31;
	xor.b32  	%r57, %r56, %r50;
	xor.b32  	%r58, %r56, %r51;
	cvt.u64.u32 	%rd33, %r57;
	shl.b64 	%rd34, %rd33, 32;
	cvt.u64.u32 	%rd35, %r58;
	or.b64  	%rd36, %rd34, %rd35;
	cvt.rn.f64.s64 	%fd1, %rd36;
	mul.f64 	%fd2, %fd1, 0d3BF921FB54442D19;
	cvt.rn.f32.f64 	%f31, %fd2;
	neg.f32 	%f32, %f31;
	setp.lt.s32 	%p7, %r55, 0;
	selp.f32 	%f79, %f32, %f31, %p7;
$L__BB1_9:
	mul.rn.f32 	%f34, %f79, %f79;
	and.b32  	%r60, %r87, 1;
	setp.eq.b32 	%p8, %r60, 1;
	selp.f32 	%f35, 0f3F800000, %f79, %p8;
	fma.rn.f32 	%f36, %f34, %f35, 0f00000000;
	fma.rn.f32 	%f37, %f34, 0f37CBAC00, 0fBAB607ED;
	selp.f32 	%f38, %f37, 0fB94D4153, %p8;
	selp.f32 	%f39, 0f3D2AAABB, 0f3C0885E4, %p8;
	fma.rn.f32 	%f40, %f38, %f34, %f39;
	selp.f32 	%f41, 0fBEFFFFFF, 0fBE2AAAA8, %p8;
	fma.rn.f32 	%f42, %f40, %f34, %f41;
	fma.rn.f32 	%f43, %f42, %f36, %f35;
	and.b32  	%r61, %r87, 2;
	setp.eq.s32 	%p9, %r61, 0;
	mov.f32 	%f44, 0f00000000;
	sub.f32 	%f45, %f44, %f43;
	selp.f32 	%f46, %f43, %f45, %p9;
	fma.rn.f32 	%f47, %f21, %f46, %f5;
	div.rn.f32 	%f11, %f47, %f18;
	mul.f32 	%f12, %f18, %f3;
	mul.f32 	%f48, %f12, 0f3F22F983;
	cvt.rni.s32.f32 	%r91, %f48;
	cvt.rn.f32.s32 	%f49, %r91;
	fma.rn.f32 	%f50, %f49, 0fBFC90FDA, %f12;
	fma.rn.f32 	%f51, %f49, 0fB3A22168, %f50;
	fma.rn.f32 	%f80, %f49, 0fA7C234C5, %f51;
	abs.f32 	%f14, %f12;
	setp.ltu.f32 	%p10, %f14, 0f47CE4780;
	@%p10 bra 	$L__BB1_17;
	setp.neu.f32 	%p11, %f14, 0f7F800000;
	@%p11 bra 	$L__BB1_12;
	mov.f32 	%f54, 0f00000000;
	mul.rn.f32 	%f80, %f12, %f54;
	mov.b32 	%r91, 0;
	bra.uni 	$L__BB1_17;
$L__BB1_12:
	mov.b32 	%r17, %f12;
	shl.b32 	%r63, %r17, 8;
	or.b32  	%r18, %r63, -2147483648;
	mov.b64 	%rd53, 0;
	mov.b32 	%r88, 0;
	mov.u64 	%rd51, __cudart_i2opi_f;
	mov.u64 	%rd52, %rd1;
$L__BB1_13:
	.pragma "nounroll";
	ld.global.nc.u32 	%r64, [%rd51];
	mad.wide.u32 	%rd39, %r64, %r18, %rd53;
	shr.u64 	%rd53, %rd39, 32;
	st.local.u32 	[%rd52], %rd39;
	add.s32 	%r88, %r88, 1;
	add.s64 	%rd52, %rd52, 4;
	add.s64 	%rd51, %rd51, 4;
	setp.ne.s32 	%p12, %r88, 6;
	@%p12 bra 	$L__BB1_13;
	shr.u32 	%r65, %r17, 23;
	st.local.u32 	[%rd1+24], %rd53;
	and.b32  	%r21, %r65, 31;
	and.b32  	%r66, %r65, 224;
	add.s32 	%r67, %r66, -128;
	shr.u32 	%r68, %r67, 5;
	mul.wide.u32 	%rd40, %r68, 4;
	sub.s64 	%rd15, %rd1, %rd40;
	ld.local.u32 	%r89, [%rd15+24];
	ld.local.u32 	%r90, [%rd15+20];
	setp.eq.s32 	%p13, %r21, 0;
	@%p13 bra 	$L__BB1_16;
	shf.l.wrap.b32 	%r89, %r90, %r89, %r21;
	ld.local.u32 	%r69, [%rd15+16];
	shf.l.wrap.b32 	%r90, %r69, %r90, %r21;
$L__BB1_16:
	shr.u32 	%r70, %r89, 30;
	shf.l.wrap.b32 	%r71, %r90, %r89, 2;
	shl.b32 	%r72, %r90, 2;
	shr.u32 	%r73, %r71, 31;
	add.s32 	%r74, %r73, %r70;
	neg.s32 	%r75, %r74;
	setp.lt.s32 	%p14, %r17, 0;
	selp.b32 	%r91, %r75, %r74, %p14;
	xor.b32  	%r76, %r71, %r17;
	shr.s32 	%r77, %r71, 31;
	xor.b32  	%r78, %r77, %r71;
	xor.b32  	%r79, %r77, %r72;
	cvt.u64.u32 	%rd41, %r78;
	shl.b64 	%rd42, %rd41, 32;
	cvt.u64.u32 	%rd43, %r79;
	or.b64  	%rd44, %rd42, %rd43;
	cvt.rn.f64.s64 	%fd3, %rd44;
	mul.f64 	%fd4, %fd3, 0d3BF921FB54442D19;
	cvt.rn.f32.f64 	%f52, %fd4;
	neg.f32 	%f53, %f52;
	setp.lt.s32 	%p15, %r76, 0;
	selp.f32 	%f80, %f53, %f52, %p15;
$L__BB1_17:
	add.s32 	%r81, %r91, 1;
	mul.rn.f32 	%f55, %f80, %f80;
	and.b32  	%r82, %r91, 1;
	setp.eq.b32 	%p16, %r82, 1;
	selp.f32 	%f56, %f80, 0f3F800000, %p16;
	fma.rn.f32 	%f57, %f55, %f56, 0f00000000;
	fma.rn.f32 	%f58, %f55, 0f37CBAC00, 0fBAB607ED;
	selp.f32 	%f59, 0fB94D4153, %f58, %p16;
	selp.f32 	%f60, 0f3C0885E4, 0f3D2AAABB, %p16;
	fma.rn.f32 	%f61, %f59, %f55, %f60;
	selp.f32 	%f62, 0fBE2AAAA8, 0fBEFFFFFF, %p16;
	fma.rn.f32 	%f63, %f61, %f55, %f62;
	fma.rn.f32 	%f64, %f63, %f57, %f56;
	and.b32  	%r83, %r81, 2;
	setp.eq.s32 	%p17, %r83, 0;
	mov.f32 	%f65, 0f00000000;
	sub.f32 	%f66, %f65, %f64;
	selp.f32 	%f67, %f64, %f66, %p17;
	fma.rn.f32 	%f68, %f21, %f67, 0f3F800000;
	div.rn.f32 	%f69, %f68, %f11;
	cvt.f64.f32 	%fd5, %f69;
	cvt.f64.f32 	%fd6, %f19;
	div.rn.f64 	%fd7, %fd5, %fd6;
	div.rn.f32 	%f70, %f18, %f1;
	cvt.f64.f32 	%fd8, %f70;
	mul.f64 	%fd9, %fd7, %fd8;
	div.rn.f32 	%f71, %f19, %f2;
	cvt.f64.f32 	%fd10, %f71;
	mul.f64 	%fd11, %fd9, %fd10;
	cvt.rn.f64.s32 	%fd12, %r30;
	mul.f64 	%fd13, %fd11, %fd12;
	cvt.rn.f32.f64 	%f72, %fd13;
	mul.f32 	%f73, %f1, %f2;
	cvt.rn.f32.s32 	%f74, %r30;
	div.rn.f32 	%f75, %f74, %f73;
	add.f32 	%f76, %f75, %f4;
	sub.f32 	%f77, %f76, %f72;
	div.rn.f32 	%f78, %f77, %f4;
	cvta.to.global.u64 	%rd45, %rd19;
	add.s64 	%rd47, %rd45, %rd24;
	st.global.f32 	[%rd47], %f78;
$L__BB1_18:
	ret;

}


// ===== COMPILED SASS (sm_100) =====

	.target	sm_100

	.elftype	@"ET_EXEC"


//--------------------- .note.nv.tkinfo           --------------------------
	.section	.note.nv.tkinfo,"",@"SHT_NOTE"
	.sectionflags	@"SHF_NOTE_NV_TKINFO"
	.tkinfo
        /*0018*/ 	.word	0x00000002
        /*0030*/ 	.string	""
        /*0030*/ 	.string	"ptxas"
        /*0030*/ 	.string	"Cuda compilation tools, release 13.0, V13.0.88"
        /*0030*/ 	.string	"Build cuda_13.0.r13.0/compiler.36424714_0"
        /*0030*/ 	.string	"-arch sm_100 -m 64 "



//--------------------- .note.nv.cuinfo           --------------------------
	.section	.note.nv.cuinfo,"",@"SHT_NOTE"
	.sectionflags	@"SHF_NOTE_NV_CUINFO"
        /*0018*/ 	.short	0x0002
        /*001a*/ 	.short	0x0064
        /*001c*/ 	.short	0x0082
	.zero		2


//--------------------- .nv.info                  --------------------------
	.section	.nv.info,"",@"SHT_CUDA_INFO"
	.align	4


	//----- nvinfo : EIATTR_REGCOUNT
	.align		4
        /*0000*/ 	.byte	0x04, 0x2f
        /*0002*/ 	.short	(.L_11 - .L_10)
	.align		4
.L_10:
        /*0004*/ 	.word	index@(_Z20initialize_particlesPfS_S_S_ffiff)
        /*0008*/ 	.word	0x00000020


	//----- nvinfo : EIATTR_FRAME_SIZE
	.align		4
.L_11:
        /*000c*/ 	.byte	0x04, 0x11
        /*000e*/ 	.short	(.L_13 - .L_12)
	.align		4
.L_12:
        /*0010*/ 	.word	index@($__internal_4_$__cuda_sm3x_div_rn_noftz_f32_slowpath)
        /*0014*/ 	.word	0x00000050


	//----- nvinfo : EIATTR_FRAME_SIZE
	.align		4
.L_13:
        /*0018*/ 	.byte	0x04, 0x11
        /*001a*/ 	.short	(.L_15 - .L_14)
	.align		4
.L_14:
        /*001c*/ 	.word	index@($__internal_3_$__cuda_sm20_sqrt_rn_f32_slowpath)
        /*0020*/ 	.word	0x00000050


	//----- nvinfo : EIATTR_FRAME_SIZE
	.align		4
.L_15:
        /*0024*/ 	.byte	0x04, 0x11
        /*0026*/ 	.short	(.L_17 - .L_16)
	.align		4
.L_16:
        /*0028*/ 	.word	index@($__internal_2_$__cuda_sm20_div_rn_f64_full)
        /*002c*/ 	.word	0x00000050


	//----- nvinfo : EIATTR_FRAME_SIZE
	.align		4
.L_17:
        /*0030*/ 	.byte	0x04, 0x11
        /*0032*/ 	.short	(.L_19 - .L_18)
	.align		4
.L_18:
        /*0034*/ 	.word	index@(_Z20initialize_particlesPfS_S_S_ffiff)
        /*0038*/ 	.word	0x00000050


	//----- nvinfo : EIATTR_REGCOUNT
	.align		4
.L_19:
        /*003c*/ 	.byte	0x04, 0x2f
        /*003e*/ 	.short	(.L_21 - .L_20)
	.align		4
.L_20:
        /*0040*/ 	.word	index@(_Z18initialize_weightsPfS_S_S_iiiffff)
        /*0044*/ 	.word	0x0000001c


	//----- nvinfo : EIATTR_FRAME_SIZE
	.align		4
.L_21:
        /*0048*/ 	.byte	0x04, 0x11
        /*004a*/ 	.short	(.L_23 - .L_22)
	.align		4
.L_22:
        /*004c*/ 	.word	index@($__internal_1_$__cuda_sm3x_div_rn_noftz_f32_slowpath)
        /*0050*/ 	.word	0x00000020


	//----- nvinfo : EIATTR_FRAME_SIZE
	.align		4
.L_23:
        /*0054*/ 	.byte	0x04, 0x11
        /*0056*/ 	.short	(.L_25 - .L_24)
	.align		4
.L_24:
        /*0058*/ 	.word	index@($__internal_0_$__cuda_sm20_div_rn_f64_full)
        /*005c*/ 	.word	0x00000020


	//----- nvinfo : EIATTR_FRAME_SIZE
	.align		4
.L_25:
        /*0060*/ 	.byte	0x04, 0x11
        /*0062*/ 	.short	(.L_27 - .L_26)
	.align		4
.L_26:
        /*0064*/ 	.word	index@(_Z18initialize_weightsPfS_S_S_iiiffff)
        /*0068*/ 	.word	0x00000020


	//----- nvinfo : EIATTR_MIN_STACK_SIZE
	.align		4
.L_27:
        /*006c*/ 	.byte	0x04, 0x12
        /*006e*/ 	.short	(.L_29 - .L_28)
	.align		4
.L_28:
        /*0070*/ 	.word	index@(_Z18initialize_weightsPfS_S_S_iiiffff)
        /*0074*/ 	.word	0x00000020


	//----- nvinfo : EIATTR_MIN_STACK_SIZE
	.align		4
.L_29:
        /*0078*/ 	.byte	0x04, 0x12
        /*007a*/ 	.short	(.L_31 - .L_30)
	.align		4
.L_30:
        /*007c*/ 	.word	index@(_Z20initialize_particlesPfS_S_S_ffiff)
        /*0080*/ 	.word	0x00000050
.L_31:


//--------------------- .nv.compat                --------------------------
	.section	.nv.compat,"",@"SHT_CUDA_COMPAT_INFO"
	.align	4
        /*0000*/ 	.byte	0x02, 0x09, 0x00, 0x00, 0x02, 0x02, 0x01, 0x00, 0x02, 0x05, 0x05, 0x00, 0x03, 0x07, 0x01, 0x01
        /*0010*/ 	.byte	0x02, 0x03, 0x00, 0x00, 0x02, 0x06, 0x01, 0x00, 0x04, 0x0b, 0x08, 0x00, 0x01, 0x00, 0x00, 0x00
        /*0020*/ 	.byte	0x00, 0x00, 0x00, 0x00


//--------------------- .nv.info._Z18initialize_weightsPfS_S_S_iiiffff --------------------------
	.section	.nv.info._Z18initialize_weightsPfS_S_S_iiiffff,"",@"SHT_CUDA_INFO"
	.sectionflags	@""
	.align	4


	//----- nvinfo : EIATTR_CUDA_API_VERSION
	.align		4
        /*0000*/ 	.byte	0x04, 0x37
        /*0002*/ 	.short	(.L_33 - .L_32)
.L_32:
        /*0004*/ 	.word	0x00000082


	//----- nvinfo : EIATTR_KPARAM_INFO
	.align		4
.L_33:
        /*0008*/ 	.byte	0x04, 0x17
        /*000a*/ 	.short	(.L_35 - .L_34)
.L_34:
        /*000c*/ 	.word	0x00000000
        /*0010*/ 	.short	0x000a
        /*0012*/ 	.short	0x0038
        /*0014*/ 	.byte	0x00, 0xf0, 0x11, 0x00


	//----- nvinfo : EIATTR_KPARAM_INFO
	.align		4
.L_35:
        /*0018*/ 	.byte	0x04, 0x17
        /*001a*/ 	.short	(.L_37 - .L_36)
.L_36:
        /*001c*/ 	.word	0x00000000
        /*0020*/ 	.short	0x0009
        /*0022*/ 	.short	0x0034
        /*0024*/ 	.byte	0x00, 0xf0, 0x11, 0x00


	//----- nvinfo : EIATTR_KPARAM_INFO
	.align		4
.L_37:
        /*0028*/ 	.byte	0x04, 0x17
        /*002a*/ 	.short	(.L_39 - .L_38)
.L_38:
        /*002c*/ 	.word	0x00000000
        /*0030*/ 	.short	0x0008
        /*0032*/ 	.short	0x0030
        /*0034*/ 	.byte	0x00, 0xf0, 0x11, 0x00


	//----- nvinfo : EIATTR_KPARAM_INFO
	.align		4
.L_39:
        /*0038*/ 	.byte	0x04, 0x17
        /*003a*/ 	.short	(.L_41 - .L_40)
.L_40:
        /*003c*/ 	.word	0x00000000
        /*0040*/ 	.short	0x0007
        /*0042*/ 	.short	0x002c
        /*0044*/ 	.byte	0x00, 0xf0, 0x11, 0x00


	//----- nvinfo : EIATTR_KPARAM_INFO
	.align		4
.L_41:
        /*0048*/ 	.byte	0x04, 0x17
        /*004a*/ 	.short	(.L_43 - .L_42)
.L_42:
        /*004c*/ 	.word	0x00000000
        /*0050*/ 	.short	0x0006
        /*0052*/ 	.short	0x0028
        /*0054*/ 	.byte	0x00, 0xf0, 0x11, 0x00


	//----- nvinfo : EIATTR_KPARAM_INFO
	.align		4
.L_43:
        /*0058*/ 	.byte	0x04, 0x17
        /*005a*/ 	.short	(.L_45 - .L_44)
.L_44:
        /*005c*/ 	.word	0x00000000
        /*0060*/ 	.short	0x0005
        /*0062*/ 	.short	0x0024
        /*0064*/ 	.byte	0x00, 0xf0, 0x11, 0x00


	//----- nvinfo : EIATTR_KPARAM_INFO
	.align		4
.L_45:
        /*0068*/ 	.byte	0x04, 0x17
        /*006a*/ 	.short	(.L_47 - .L_46)
.L_46:
        /*006c*/ 	.word	0x00000000
        /*0070*/ 	.short	0x0004
        /*0072*/ 	.short	0x0020
        /*0074*/ 	.byte	0x00, 0xf0, 0x11, 0x00


	//----- nvinfo : EIATTR_KPARAM_INFO
	.align		4
.L_47:
        /*0078*/ 	.byte	0x04, 0x17
        /*007a*/ 	.short	(.L_49 - .L_48)
.L_48:
        /*007c*/ 	.word	0x00000000
        /*0080*/ 	.short	0x0003
        /*0082*/ 	.short	0x0018
        /*0084*/ 	.byte	0x00, 0xf5, 0x21, 0x00


	//----- nvinfo : EIATTR_KPARAM_INFO
	.align		4
.L_49:
        /*0088*/ 	.byte	0x04, 0x17
        /*008a*/ 	.short	(.L_51 - .L_50)
.L_50:
        /*008c*/ 	.word	0x00000000
        /*0090*/ 	.short	0x0002
        /*0092*/ 	.short	0x0010
        /*0094*/ 	.byte	0x00, 0xf5, 0x21, 0x00


	//----- nvinfo : EIATTR_KPARAM_INFO
	.align		4
.L_51:
        /*0098*/ 	.byte	0x04, 0x17
        /*009a*/ 	.short	(.L_53 - .L_52)
.L_52:
        /*009c*/ 	.word	0x00000000
        /*00a0*/ 	.short	0x0001
        /*00a2*/ 	.short	0x0008
        /*00a4*/ 	.byte	0x00, 0xf5, 0x21, 0x00


	//----- nvinfo : EIATTR_KPARAM_INFO
	.align		4
.L_53:
        /*00a8*/ 	.byte	0x04, 0x17
        /*00aa*/ 	.short	(.L_55 - .L_54)
.L_54:
        /*00ac*/ 	.word	0x00000000
        /*00b0*/ 	.short	0x0000
        /*00b2*/ 	.short	0x0000
        /*00b4*/ 	.byte	0x00, 0xf5, 0x21, 0x00


	//----- nvinfo : EIATTR_SPARSE_MMA_MASK
	.align		4
.L_55:
        /*00b8*/ 	.byte	0x03, 0x50
        /*00ba*/ 	.short	0x0000


	//----- nvinfo : EIATTR_MAXREG_COUNT
	.align		4
        /*00bc*/ 	.byte	0x03, 0x1b
        /*00be*/ 	.short	0x00ff


	//----- nvinfo : EIATTR_MERCURY_ISA_VERSION
	.align		4
        /*00c0*/ 	.byte	0x03, 0x5f
        /*00c2*/ 	.short	0x0101


	//----- nvinfo : EIATTR_VRC_CTA_INIT_COUNT
	.align		4
        /*00c4*/ 	.byte	0x02, 0x4a
	.zero		1
	.zero		1


	//----- nvinfo : EIATTR_EXIT_INSTR_OFFSETS
	.align		4
        /*00c8*/ 	.byte	0x04, 0x1c
        /*00ca*/ 	.short	(.L_57 - .L_56)


	//   ....[0]....
.L_56:
        /*00cc*/ 	.word	0x00000080


	//   ....[1]....
        /*00d0*/ 	.word	0x00001940


	//----- nvinfo : EIATTR_CRS_STACK_SIZE
	.align		4
.L_57:
        /*00d4*/ 	.byte	0x04, 0x1e
        /*00d6*/ 	.short	(.L_59 - .L_58)
.L_58:
        /*00d8*/ 	.word	0x00000000


	//----- nvinfo : EIATTR_CBANK_PARAM_SIZE
	.align		4
.L_59:
        /*00dc*/ 	.byte	0x03, 0x19
        /*00de*/ 	.short	0x003c


	//----- nvinfo : EIATTR_PARAM_CBANK
	.align		4
        /*00e0*/ 	.byte	0x04, 0x0a
        /*00e2*/ 	.short	(.L_61 - .L_60)
	.align		4
.L_60:
        /*00e4*/ 	.word	index@(.nv.constant0._Z18initialize_weightsPfS_S_S_iiiffff)
        /*00e8*/ 	.short	0x0380
        /*00ea*/ 	.short	0x003c


	//----- nvinfo : EIATTR_SW_WAR
	.align		4
.L_61:
        /*00ec*/ 	.byte	0x04, 0x36
        /*00ee*/ 	.short	(.L_63 - .L_62)
.L_62:
        /*00f0*/ 	.word	0x00000008
.L_63:


//--------------------- .nv.info._Z20initialize_particlesPfS_S_S_ffiff --------------------------
	.section	.nv.info._Z20initialize_particlesPfS_S_S_ffiff,"",@"SHT_CUDA_INFO"
	.sectionflags	@""
	.align	4


	//----- nvinfo : EIATTR_CUDA_API_VERSION
	.align		4
        /*0000*/ 	.byte	0x04, 0x37
        /*0002*/ 	.short	(.L_65 - .L_64)
.L_64:
        /*0004*/ 	.word	0x00000082


	//----- nvinfo : EIATTR_KPARAM_INFO
	.align		4
.L_65:
        /*0008*/ 	.byte	0x04, 0x17
        /*000a*/ 	.short	(.L_67 - .L_66)
.L_66:
        /*000c*/ 	.word	0x00000000
        /*0010*/ 	.short	0x0008
        /*0012*/ 	.short	0x0030
        /*0014*/ 	.byte	0x00, 0xf0, 0x11, 0x00


	//----- nvinfo : EIATTR_KPARAM_INFO
	.align		4
.L_67:
        /*0018*/ 	.byte	0x04, 0x17
        /*001a*/ 	.short	(.L_69 - .L_68)
.L_68:
        /*001c*/ 	.word	0x00000000
        /*0020*/ 	.short	0x0007
        /*0022*/ 	.short	0x002c
        /*0024*/ 	.byte	0x00, 0xf0, 0x11, 0x00


	//----- nvinfo : EIATTR_KPARAM_INFO
	.align		4
.L_69:
        /*0028*/ 	.byte	0x04, 0x17
        /*002a*/ 	.short	(.L_71 - .L_70)
.L_70:
        /*002c*/ 	.word	0x00000000
        /*0030*/ 	.short	0x0006
        /*0032*/ 	.short	0x0028
        /*0034*/ 	.byte	0x00, 0xf0, 0x11, 0x00


	//----- nvinfo : EIATTR_KPARAM_INFO
	.align		4
.L_71:
        /*0038*/ 	.byte	0x04, 0x17
        /*003a*/ 	.short	(.L_73 - .L_72)
.L_72:
        /*003c*/ 	.word	0x00000000
        /*0040*/ 	.short	0x0005
        /*0042*/ 	.short	0x0024
        /*0044*/ 	.byte	0x00, 0xf0, 0x11, 0x00


	//----- nvinfo : EIATTR_KPARAM_INFO
	.align		4
.L_73:
        /*0048*/ 	.byte	0x04, 0x17
        /*004a*/ 	.short	(.L_75 - .L_74)
.L_74:
        /*004c*/ 	.word	0x00000000
        /*0050*/ 	.short	0x0004
        /*0052*/ 	.short	0x0020
        /*0054*/ 	.byte	0x00, 0xf0, 0x11, 0x00


	//----- nvinfo : EIATTR_KPARAM_INFO
	.align		4
.L_75:
        /*0058*/ 	.byte	0x04, 0x17
        /*005a*/ 	.short	(.L_77 - .L_76)
.L_76:
        /*005c*/ 	.word	0x00000000
        /*0060*/ 	.short	0x0003
        /*0062*/ 	.short	0x0018
        /*0064*/ 	.byte	0x00, 0xf5, 0x21, 0x00


	//----- nvinfo : EIATTR_KPARAM_INFO
	.align		4
.L_77:
        /*0068*/ 	.byte	0x04, 0x17
        /*006a*/ 	.short	(.L_79 - .L_78)
.L_78:
        /*006c*/ 	.word	0x00000000
        /*0070*/ 	.short	0x0002
        /*0072*/ 	.short	0x0010
        /*0074*/ 	.byte	0x00, 0xf5, 0x21, 0x00


	//----- nvinfo : EIATTR_KPARAM_INFO
	.align		4
.L_79:
        /*0078*/ 	.byte	0x04, 0x17
        /*007a*/ 	.short	(.L_81 - .L_80)
.L_80:
        /*007c*/ 	.word	0x00000000
        /*0080*/ 	.short	0x0001
        /*0082*/ 	.short	0x0008
        /*0084*/ 	.byte	0x00, 0xf5, 0x21, 0x00


	//----- nvinfo : EIATTR_KPARAM_INFO
	.align		4
.L_81:
        /*0088*/ 	.byte	0x04, 0x17
        /*008a*/ 	.short	(.L_83 - .L_82)
.L_82:
        /*008c*/ 	.word	0x00000000
        /*0090*/ 	.short	0x0000
        /*0092*/ 	.short	0x0000
        /*0094*/ 	.byte	0x00, 0xf5, 0x21, 0x00


	//----- nvinfo : EIATTR_SPARSE_MMA_MASK
	.align		4
.L_83:
        /*0098*/ 	.byte	0x03, 0x50
        /*009a*/ 	.short	0x0000


	//----- nvinfo : EIATTR_MAXREG_COUNT
	.align		4
        /*009c*/ 	.byte	0x03, 0x1b
        /*009e*/ 	.short	0x00ff


	//----- nvinfo : EIATTR_MERCURY_ISA_VERSION
	.align		4
        /*00a0*/ 	.byte	0x03, 0x5f
        /*00a2*/ 	.short	0x0101


	//----- nvinfo : EIATTR_VRC_CTA_INIT_COUNT
	.align		4
        /*00a4*/ 	.byte	0x02, 0x4a
	.zero		1
	.zero		1


	//----- nvinfo : EIATTR_EXIT_INSTR_OFFSETS
	.align		4
        /*00a8*/ 	.byte	0x04, 0x1c
        /*00aa*/ 	.short	(.L_85 - .L_84)


	//   ....[0]....
.L_84:
        /*00ac*/ 	.word	0x00000080


	//   ....[1]....
        /*00b0*/ 	.word	0x00005b00


	//----- nvinfo : EIATTR_CRS_STACK_SIZE
	.align		4
.L_85:
        /*00b4*/ 	.byte	0x04, 0x1e
        /*00b6*/ 	.short	(.L_87 - .L_86)
.L_86:
        /*00b8*/ 	.word	0x00000000


	//----- nvinfo : EIATTR_CBANK_PARAM_SIZE
	.align		4
.L_87:
        /*00bc*/ 	.byte	0x03, 0x19
        /*00be*/ 	.short	0x0034


	//----- nvinfo : EIATTR_PARAM_CBANK
	.align		4
        /*00c0*/ 	.byte	0x04, 0x0a
        /*00c2*/ 	.short	(.L_89 - .L_88)
	.align		4
.L_88:
        /*00c4*/ 	.word	index@(.nv.constant0._Z20initialize_particlesPfS_S_S_ffiff)
        /*00c8*/ 	.short	0x0380
        /*00ca*/ 	.short	0x0034


	//----- nvinfo : EIATTR_SW_WAR
	.align		4
.L_89:
        /*00cc*/ 	.byte	0x04, 0x36
        /*00ce*/ 	.short	(.L_91 - .L_90)
.L_90:
        /*00d0*/ 	.word	0x00000008
.L_91:


//--------------------- .nv.callgraph             --------------------------
	.section	.nv.callgraph,"",@"SHT_CUDA_CALLGRAPH"
	.align	4
	.sectionentsize	8
	.align		4
        /*0000*/ 	.word	0x00000000
	.align		4
        /*0004*/ 	.word	0xffffffff
	.align		4
        /*0008*/ 	.word	0x00000000
	.align		4
        /*000c*/ 	.word	0xfffffffe
	.align		4
        /*0010*/ 	.word	0x00000000
	.align		4
        /*0014*/ 	.word	0xfffffffd
	.align		4
        /*0018*/ 	.word	0x00000000
	.align		4
        /*001c*/ 	.word	0xfffffffc


//--------------------- .nv.constant4             --------------------------
	.section	.nv.constant4,"a",@progbits
	.align	8
	.align		8
.nv.constant4:
        /*0000*/ 	.dword	precalc_xorwow_matrix
	.align		8
        /*0008*/ 	.dword	precalc_xorwow_offset_matrix
	.align		8
        /*0010*/ 	.dword	mrg32k3aM1
	.align		8
        /*0018*/ 	.dword	mrg32k3aM2
	.align		8
        /*0020*/ 	.dword	mrg32k3aM1SubSeq
	.align		8
        /*0028*/ 	.dword	mrg32k3aM2SubSeq
	.align		8
        /*0030*/ 	.dword	mrg32k3aM1Seq
	.align		8
        /*0038*/ 	.dword	mrg32k3aM2Seq
	.align		8
        /*0040*/ 	.dword	__cudart_i2opi_f


//--------------------- .nv.constant3             --------------------------
	.section	.nv.constant3,"a",@progbits
	.align	8
.nv.constant3:
	.type		__cr_lgamma_table,@object
	.size		__cr_lgamma_table,(.L_8 - __cr_lgamma_table)
__cr_lgamma_table:
        /*0000*/ 	.byte	0x00, 0x00, 0x00, 0x00, 0x00, 0x00, 0x00, 0x00, 0x00, 0x00, 0x00, 0x00, 0x00, 0x00, 0x00, 0x00
        /*0010*/ 	.byte	0xef, 0x39, 0xfa, 0xfe, 0x42, 0x2e, 0xe6, 0x3f, 0x02, 0x20, 0x2a, 0xfa, 0x0b, 0xab, 0xfc, 0x3f
        /*0020*/ 	.byte	0xf9, 0x2c, 0x92, 0x7c, 0xa7, 0x6c, 0x09, 0x40, 0xc9, 0x79, 0x44, 0x3c, 0x64, 0x26, 0x13, 0x40
        /*0030*/ 	.byte	0xca, 0x01, 0xcf, 0x3a, 0x27, 0x51, 0x1a, 0x40, 0x30, 0xcc, 0x2d, 0xf3, 0xe1, 0x0c, 0x21, 0x40
        /*0040*/ 	.byte	0x0d, 0xb7, 0xfc, 0x82, 0x8e, 0x35, 0x25, 0x40
.L_8:


//--------------------- .text._Z18initialize_weightsPfS_S_S_iiiffff --------------------------
	.section	.text._Z18initialize_weightsPfS_S_S_iiiffff,"ax",@progbits
	.align	128
        .global         _Z18initialize_weightsPfS_S_S_iiiffff
        .type           _Z18initialize_weightsPfS_S_S_iiiffff,@function
        .size           _Z18initialize_weightsPfS_S_S_iiiffff,(.L_x_104 - _Z18initialize_weightsPfS_S_S_iiiffff)
        .other          _Z18initialize_weightsPfS_S_S_iiiffff,@"STO_CUDA_ENTRY STV_DEFAULT"
_Z18initialize_weightsPfS_S_S_iiiffff:
.text._Z18initialize_weightsPfS_S_S_iiiffff:
[----:B------:R-:W0:Y:S01]  /*0000*/  LDC R1, c[0x0][0x37c] ;  /* 0x0000df00ff017b82 */ /* 0x000e220000000800 */
[----:B------:R-:W1:Y:S07]  /*0010*/  S2R R3, SR_TID.X ;  /* 0x0000000000037919 */ /* 0x000e6e0000002100 */
[----:B------:R-:W1:Y:S01]  /*0020*/  S2UR UR4, SR_CTAID.X ;  /* 0x00000000000479c3 */ /* 0x000e620000002500 */
[----:B------:R-:W2:Y:S01]  /*0030*/  LDCU UR5, c[0x0][0x3a0] ;  /* 0x00007400ff0577ac */ /* 0x000ea20008000800 */
[----:B0-----:R-:W-:-:S06]  /*0040*/  VIADD R1, R1, 0xffffffe0 ;  /* 0xffffffe001017836 */ /* 0x001fcc0000000000 */
[----:B------:R-:W1:Y:S02]  /*0050*/  LDC R6, c[0x0][0x360] ;  /* 0x0000d800ff067b82 */ /* 0x000e640000000800 */
[----:B-1----:R-:W-:-:S05]  /*0060*/  IMAD R6, R6, UR4, R3 ;  /* 0x0000000406067c24 */ /* 0x002fca000f8e0203 */
[----:B--2---:R-:W-:-:S13]  /*0070*/  ISETP.GE.AND P0, PT, R6, UR5, PT ;  /* 0x0000000506007c0c */ /* 0x004fda000bf06270 */
[----:B------:R-:W-:Y:S05]  /*0080*/  @P0 EXIT ;  /* 0x000000000000094d */ /* 0x000fea0003800000 */
[----:B------:R-:W0:Y:S01]  /*0090*/  LDC.64 R2, c[0x0][0x380] ;  /* 0x0000e000ff027b82 */ /* 0x000e220000000a00 */
[----:B------:R-:W1:Y:S01]  /*00a0*/  LDCU.64 UR6, c[0x0][0x358] ;  /* 0x00006b00ff0677ac */ /* 0x000e620008000a00 */
[----:B------:R-:W2:Y:S06]  /*00b0*/  LDCU UR4, c[0x0][0x3a4] ;  /* 0x00007480ff0477ac */ /* 0x000eac0008000800 */
[----:B------:R-:W3:Y:S01]  /*00c0*/  LDC R9, c[0x0][0x3ac] ;  /* 0x0000eb00ff097b82 */ /* 0x000ee20000000800 */
[----:B0-----:R-:W-:-:S05]  /*00d0*/  IMAD.WIDE R2, R6, 0x4, R2 ;  /* 0x0000000406027825 */ /* 0x001fca00078e0202 */
[----:B-1----:R-:W4:Y:S01]  /*00e0*/  LDG.E R0, desc[UR6][R2.64] ;  /* 0x0000000602007981 */ /* 0x002f22000c1e1900 */
[----:B--2---:R-:W-:Y:S01]  /*00f0*/  I2FP.F32.S32 R7, UR4 ;  /* 0x0000000400077c45 */ /* 0x004fe20008201400 */
[----:B------:R-:W-:Y:S01]  /*0100*/  BSSY.RECONVERGENT B0, `(.L_x_0) ;  /* 0x000000f000007945 */ /* 0x000fe20003800200 */
[----:B---3--:R-:W0:Y:S02]  /*0110*/  MUFU.RCP R4, R9 ;  /* 0x0000000900047308 */ /* 0x008e240000001000 */
[----:B0-----:R-:W-:-:S04]  /*0120*/  FFMA R5, R4, -R9, 1 ;  /* 0x3f80000004057423 */ /* 0x001fc80000000809 */
[----:B------:R-:W-:Y:S02]  /*0130*/  FFMA R5, R4, R5, R4 ;  /* 0x0000000504057223 */ /* 0x000fe40000000004 */
[----:B----4-:R-:W0:Y:S02]  /*0140*/  FCHK P0, R0, R9 ;  /* 0x0000000900007302 */ /* 0x010e240000000000 */
[----:B------:R-:W-:-:S04]  /*0150*/  FFMA R4, R0, R5, RZ ;  /* 0x0000000500047223 */ /* 0x000fc800000000ff */
[----:B------:R-:W-:-:S04]  /*0160*/  FFMA R8, R4, -R9, R0 ;  /* 0x8000000904087223 */ /* 0x000fc80000000000 */
[----:B------:R-:W-:Y:S01]  /*0170*/  FFMA R8, R5, R8, R4 ;  /* 0x0000000805087223 */ /* 0x000fe20000000004 */
[----:B0-----:R-:W-:Y:S06]  /*0180*/  @!P0 BRA `(.L_x_1) ;  /* 0x0000000000188947 */ /* 0x001fec0003800000 */
[----:B------:R-:W0:Y:S01]  /*0190*/  LDCU UR4, c[0x0][0x3ac] ;  /* 0x00007580ff0477ac */ /* 0x000e220008000800 */
[----:B------:R-:W-:Y:S01]  /*01a0*/  IMAD.MOV.U32 R4, RZ, RZ, R0 ;  /* 0x000000ffff047224 */ /* 0x000fe200078e0000 */
[----:B------:R-:W-:Y:S01]  /*01b0*/  MOV R10, 0x1e0 ;  /* 0x000001e0000a7802 */ /* 0x000fe20000000f00 */
[----:B0-----:R-:W-:-:S07]  /*01c0*/  IMAD.U32 R5, RZ, RZ, UR4 ;  /* 0x00000004ff057e24 */ /* 0x001fce000f8e00ff */
[----:B------:R-:W-:Y:S05]  /*01d0*/  CALL.REL.NOINC `($__internal_1_$__cuda_sm3x_div_rn_noftz_f32_slowpath) ;  /* 0x0000001c00487944 */ /* 0x000fea0003c00000 */
[----:B------:R-:W-:-:S07]  /*01e0*/  IMAD.MOV.U32 R8, RZ, RZ, R4 ;  /* 0x000000ffff087224 */ /* 0x000fce00078e0004 */
.L_x_1:
[----:B------:R-:W-:Y:S05]  /*01f0*/  BSYNC.RECONVERGENT B0 ;  /* 0x0000000000007941 */ /* 0x000fea0003800200 */
.L_x_0:
[----:B------:R-:W0:Y:S08]  /*0200*/  LDC.64 R2, c[0x0][0x388] ;  /* 0x0000e200ff027b82 */ /* 0x000e300000000a00 */
[----:B------:R-:W1:Y:S01]  /*0210*/  LDC R4, c[0x0][0x3a4] ;  /* 0x0000e900ff047b82 */ /* 0x000e620000000800 */
[----:B------:R-:W-:Y:S01]  /*0220*/  FMUL R8, R7, R8 ;  /* 0x0000000807087220 */ /* 0x000fe20000400000 */
[----:B------:R-:W2:Y:S06]  /*0230*/  LDCU UR4, c[0x0][0x3a8] ;  /* 0x00007500ff0477ac */ /* 0x000eac0008000800 */
[----:B------:R-:W3:Y:S01]  /*0240*/  LDC R11, c[0x0][0x3b0] ;  /* 0x0000ec00ff0b7b82 */ /* 0x000ee20000000800 */
[----:B0-----:R-:W-:-:S06]  /*0250*/  IMAD.WIDE R2, R6, 0x4, R2 ;  /* 0x0000000406027825 */ /* 0x001fcc00078e0202 */
[----:B------:R0:W4:Y:S01]  /*0260*/  LDG.E R2, desc[UR6][R2.64] ;  /* 0x0000000602027981 */ /* 0x000122000c1e1900 */
[----:B------:R5:W2:Y:S01]  /*0270*/  F2I.TRUNC.NTZ R5, R8 ;  /* 0x0000000800057305 */ /* 0x000aa2000020f100 */
[----:B-1----:R-:W-:Y:S01]  /*0280*/  IABS R12, R4 ;  /* 0x00000004000c7213 */ /* 0x002fe20000000000 */
[----:B------:R-:W-:Y:S06]  /*0290*/  BSSY.RECONVERGENT B0, `(.L_x_2) ;  /* 0x0000024000007945 */ /* 0x000fec0003800200 */
[----:B------:R-:W1:Y:S01]  /*02a0*/  I2F.RP R10, R12 ;  /* 0x0000000c000a7306 */ /* 0x000e620000209400 */
[----:B-----5:R-:W-:Y:S01]  /*02b0*/  IMAD.MOV.U32 R8, RZ, RZ, RZ ;  /* 0x000000ffff087224 */ /* 0x020fe200078e00ff */
[----:B--2---:R-:W-:-:S06]  /*02c0*/  ISETP.GE.AND P2, PT, R5, RZ, PT ;  /* 0x000000ff0500720c */ /* 0x004fcc0003f46270 */
[----:B-1----:R-:W1:Y:S02]  /*02d0*/  MUFU.RCP R10, R10 ;  /* 0x0000000a000a7308 */ /* 0x002e640000001000 */
[----:B-1----:R-:W-:Y:S01]  /*02e0*/  VIADD R9, R10, 0xffffffe ;  /* 0x0ffffffe0a097836 */ /* 0x002fe20000000000 */
[----:B------:R-:W-:-:S05]  /*02f0*/  IABS R10, R5 ;  /* 0x00000005000a7213 */ /* 0x000fca0000000000 */
[----:B------:R-:W0:Y:S02]  /*0300*/  F2I.FTZ.U32.TRUNC.NTZ R9, R9 ;  /* 0x0000000900097305 */ /* 0x000e24000021f000 */
[----:B0-----:R-:W-:-:S05]  /*0310*/  IADD3 R3, PT, PT, RZ, -R9, RZ ;  /* 0x80000009ff037210 */ /* 0x001fca0007ffe0ff */
[----:B------:R-:W-:-:S04]  /*0320*/  IMAD R3, R3, R12, RZ ;  /* 0x0000000c03037224 */ /* 0x000fc800078e02ff */
[----:B------:R-:W-:Y:S02]  /*0330*/  IMAD.HI.U32 R3, R9, R3, R8 ;  /* 0x0000000309037227 */ /* 0x000fe400078e0008 */
[----:B---3--:R-:W0:Y:S04]  /*0340*/  MUFU.RCP R8, R11 ;  /* 0x0000000b00087308 */ /* 0x008e280000001000 */
[----:B------:R-:W-:-:S04]  /*0350*/  IMAD.HI.U32 R3, R3, R10, RZ ;  /* 0x0000000a03037227 */ /* 0x000fc800078e00ff */
[----:B------:R-:W-:-:S04]  /*0360*/  IMAD.MOV R3, RZ, RZ, -R3 ;  /* 0x000000ffff037224 */ /* 0x000fc800078e0a03 */
[----:B------:R-:W-:-:S05]  /*0370*/  IMAD R3, R12, R3, R10 ;  /* 0x000000030c037224 */ /* 0x000fca00078e020a */
[----:B------:R-:W-:Y:S01]  /*0380*/  ISETP.GT.U32.AND P0, PT, R12, R3, PT ;  /* 0x000000030c00720c */ /* 0x000fe20003f04070 */
[----:B0-----:R-:W-:-:S04]  /*0390*/  FFMA R5, R8, -R11, 1 ;  /* 0x3f80000008057423 */ /* 0x001fc8000000080b */
[----:B------:R-:W-:-:S08]  /*03a0*/  FFMA R5, R8, R5, R8 ;  /* 0x0000000508057223 */ /* 0x000fd00000000008 */
[----:B------:R-:W-:Y:S01]  /*03b0*/  @!P0 IMAD.IADD R3, R3, 0x1, -R12 ;  /* 0x0000000103038824 */ /* 0x000fe200078e0a0c */
[----:B------:R-:W-:-:S04]  /*03c0*/  ISETP.NE.AND P0, PT, R4, RZ, PT ;  /* 0x000000ff0400720c */ /* 0x000fc80003f05270 */
[----:B------:R-:W-:-:S13]  /*03d0*/  ISETP.GT.U32.AND P1, PT, R12, R3, PT ;  /* 0x000000030c00720c */ /* 0x000fda0003f24070 */
[----:B------:R-:W-:-:S05]  /*03e0*/  @!P1 IMAD.IADD R3, R3, 0x1, -R12 ;  /* 0x0000000103039824 */ /* 0x000fca00078e0a0c */
[----:B------:R-:W-:Y:S02]  /*03f0*/  @!P2 IADD3 R3, PT, PT, -R3, RZ, RZ ;  /* 0x000000ff0303a210 */ /* 0x000fe40007ffe1ff */
[----:B------:R-:W-:Y:S01]  /*0400*/  @!P0 LOP3.LUT R3, RZ, R4, RZ, 0x33, !PT ;  /* 0x00000004ff038212 */ /* 0x000fe200078e33ff */
[----:B----4-:R-:W0:Y:S01]  /*0410*/  FCHK P1, R2, R11 ;  /* 0x0000000b02007302 */ /* 0x010e220000020000 */
[----:B------:R-:W-:-:S04]  /*0420*/  FFMA R8, R2, R5, RZ ;  /* 0x0000000502087223 */ /* 0x000fc800000000ff */
[----:B------:R-:W-:-:S04]  /*0430*/  FFMA R9, R8, -R11, R2 ;  /* 0x8000000b08097223 */ /* 0x000fc80000000002 */
[----:B------:R-:W-:Y:S01]  /*0440*/  FFMA R9, R5, R9, R8 ;  /* 0x0000000905097223 */ /* 0x000fe20000000008 */
[----:B------:R-:W-:Y:S01]  /*0450*/  I2FP.F32.S32 R8, UR4 ;  /* 0x0000000400087c45 */ /* 0x000fe20008201400 */
[----:B0-----:R-:W-:Y:S06]  /*0460*/  @!P1 BRA `(.L_x_3) ;  /* 0x0000000000189947 */ /* 0x001fec0003800000 */
[----:B------:R-:W0:Y:S01]  /*0470*/  LDCU UR4, c[0x0][0x3b0] ;  /* 0x00007600ff0477ac */ /* 0x000e220008000800 */
[----:B------:R-:W-:Y:S01]  /*0480*/  IMAD.MOV.U32 R4, RZ, RZ, R2 ;  /* 0x000000ffff047224 */ /* 0x000fe200078e0002 */
[----:B------:R-:W-:Y:S01]  /*0490*/  MOV R10, 0x4c0 ;  /* 0x000004c0000a7802 */ /* 0x000fe20000000f00 */
[----:B0-----:R-:W-:-:S07]  /*04a0*/  IMAD.U32 R5, RZ, RZ, UR4 ;  /* 0x00000004ff057e24 */ /* 0x001fce000f8e00ff */
[----:B------:R-:W-:Y:S05]  /*04b0*/  CALL.REL.NOINC `($__internal_1_$__cuda_sm3x_div_rn_noftz_f32_slowpath) ;  /* 0x0000001800907944 */ /* 0x000fea0003c00000 */
[----:B------:R-:W-:-:S07]  /*04c0*/  IMAD.MOV.U32 R9, RZ, RZ, R4 ;  /* 0x000000ffff097224 */ /* 0x000fce00078e0004 */
.L_x_3:
[----:B------:R-:W-:Y:S05]  /*04d0*/  BSYNC.RECONVERGENT B0 ;  /* 0x0000000000007941 */ /* 0x000fea0003800200 */
.L_x_2:
[----:B------:R-:W0:Y:S01]  /*04e0*/  LDC R12, c[0x0][0x3a8] ;  /* 0x0000ea00ff0c7b82 */ /* 0x000e220000000800 */
[----:B------:R-:W-:Y:S01]  /*04f0*/  FMUL R9, R9, R8 ;  /* 0x0000000809097220 */ /* 0x000fe20000400000 */
[----:B------:R-:W1:Y:S05]  /*0500*/  LDCU UR4, c[0x0][0x3a4] ;  /* 0x00007480ff0477ac */ /* 0x000e6a0008000800 */
[----:B------:R-:W2:Y:S02]  /*0510*/  F2I.TRUNC.NTZ R9, R9 ;  /* 0x0000000900097305 */ /* 0x000ea4000020f100 */
[----:B--2---:R-:W-:Y:S02]  /*0520*/  ISETP.GE.AND P2, PT, R9, RZ, PT ;  /* 0x000000ff0900720c */ /* 0x004fe40003f46270 */
[----:B0-----:R-:W-:-:S04]  /*0530*/  IABS R11, R12 ;  /* 0x0000000c000b7213 */ /* 0x001fc80000000000 */
[----:B------:R-:W0:Y:S08]  /*0540*/  I2F.RP R2, R11 ;  /* 0x0000000b00027306 */ /* 0x000e300000209400 */
[----:B0-----:R-:W0:Y:S02]  /*0550*/  MUFU.RCP R2, R2 ;  /* 0x0000000200027308 */ /* 0x001e240000001000 */
[----:B0-----:R-:W-:Y:S01]  /*0560*/  VIADD R4, R2, 0xffffffe ;  /* 0x0ffffffe02047836 */ /* 0x001fe20000000000 */
[----:B------:R-:W-:-:S05]  /*0570*/  IABS R2, R9 ;  /* 0x0000000900027213 */ /* 0x000fca0000000000 */
[----:B------:R0:W2:Y:S02]  /*0580*/  F2I.FTZ.U32.TRUNC.NTZ R5, R4 ;  /* 0x0000000400057305 */ /* 0x0000a4000021f000 */
[----:B0-----:R-:W-:Y:S01]  /*0590*/  IMAD.MOV.U32 R4, RZ, RZ, RZ ;  /* 0x000000ffff047224 */ /* 0x001fe200078e00ff */
[----:B--2---:R-:W-:-:S05]  /*05a0*/  IADD3 R10, PT, PT, RZ, -R5, RZ ;  /* 0x80000005ff0a7210 */ /* 0x004fca0007ffe0ff */
[----:B------:R-:W-:-:S04]  /*05b0*/  IMAD R13, R10, R11, RZ ;  /* 0x0000000b0a0d7224 */ /* 0x000fc800078e02ff */
[----:B------:R-:W-:-:S06]  /*05c0*/  IMAD.HI.U32 R5, R5, R13, R4 ;  /* 0x0000000d05057227 */ /* 0x000fcc00078e0004 */
[----:B------:R-:W-:-:S04]  /*05d0*/  IMAD.HI.U32 R5, R5, R2, RZ ;  /* 0x0000000205057227 */ /* 0x000fc800078e00ff */
[----:B------:R-:W-:-:S04]  /*05e0*/  IMAD.MOV R5, RZ, RZ, -R5 ;  /* 0x000000ffff057224 */ /* 0x000fc800078e0a05 */
[C---:B------:R-:W-:Y:S02]  /*05f0*/  IMAD R2, R11.reuse, R5, R2 ;  /* 0x000000050b027224 */ /* 0x040fe400078e0202 */
[----:B------:R-:W0:Y:S03]  /*0600*/  LDC.64 R4, c[0x0][0x390] ;  /* 0x0000e400ff047b82 */ /* 0x000e260000000a00 */
[----:B------:R-:W-:-:S13]  /*0610*/  ISETP.GT.U32.AND P0, PT, R11, R2, PT ;  /* 0x000000020b00720c */ /* 0x000fda0003f04070 */
[----:B------:R-:W-:Y:S01]  /*0620*/  @!P0 IMAD.IADD R2, R2, 0x1, -R11 ;  /* 0x0000000102028824 */ /* 0x000fe200078e0a0b */
[----:B------:R-:W-:-:S04]  /*0630*/  ISETP.NE.AND P0, PT, R12, RZ, PT ;  /* 0x000000ff0c00720c */ /* 0x000fc80003f05270 */
[----:B------:R-:W-:-:S13]  /*0640*/  ISETP.GT.U32.AND P1, PT, R11, R2, PT ;  /* 0x000000020b00720c */ /* 0x000fda0003f24070 */
[----:B------:R-:W-:Y:S02]  /*0650*/  @!P1 IMAD.IADD R2, R2, 0x1, -R11 ;  /* 0x0000000102029824 */ /* 0x000fe400078e0a0b */
[----:B------:R-:W2:Y:S03]  /*0660*/  LDC R11, c[0x0][0x3ac] ;  /* 0x0000eb00ff0b7b82 */ /* 0x000ea60000000800 */
[----:B------:R-:W-:Y:S02]  /*0670*/  @!P2 IADD3 R2, PT, PT, -R2, RZ, RZ ;  /* 0x000000ff0202a210 */ /* 0x000fe40007ffe1ff */
[----:B------:R-:W-:-:S05]  /*0680*/  @!P0 LOP3.LUT R2, RZ, R12, RZ, 0x33, !PT ;  /* 0x0000000cff028212 */ /* 0x000fca00078e33ff */
[----:B-1----:R-:W-:Y:S01]  /*0690*/  IMAD R3, R2, UR4, R3 ;  /* 0x0000000402037c24 */ /* 0x002fe2000f8e0203 */
[----:B------:R-:W2:Y:S03]  /*06a0*/  LDCU UR4, c[0x0][0x3b4] ;  /* 0x00007680ff0477ac */ /* 0x000ea60008000800 */
[----:B0-----:R-:W-:-:S05]  /*06b0*/  IMAD.WIDE R2, R3, 0x4, R4 ;  /* 0x0000000403027825 */ /* 0x001fca00078e0204 */
[----:B------:R0:W5:Y:S01]  /*06c0*/  LDG.E R9, desc[UR6][R2.64] ;  /* 0x0000000602097981 */ /* 0x000162000c1e1900 */
[----:B--2---:R-:W-:-:S04]  /*06d0*/  FMUL R13, R11, UR4 ;  /* 0x000000040b0d7c20 */ /* 0x004fc80008400000 */
[C---:B------:R-:W-:Y:S01]  /*06e0*/  FMUL R4, R13.reuse, 0.63661974668502807617 ;  /* 0x3f22f9830d047820 */ /* 0x040fe20000400000 */
[----:B------:R-:W-:-:S03]  /*06f0*/  FSETP.GE.AND P0, PT, |R13|, 105615, PT ;  /* 0x47ce47800d00780b */ /* 0x000fc60003f06200 */
[----:B------:R-:W1:Y:S02]  /*0700*/  F2I.NTZ R12, R4 ;  /* 0x00000004000c7305 */ /* 0x000e640000203100 */
[----:B-1----:R-:W-:-:S05]  /*0710*/  I2FP.F32.S32 R10, R12 ;  /* 0x0000000c000a7245 */ /* 0x002fca0000201400 */
[----:B------:R-:W-:-:S04]  /*0720*/  FFMA R5, R10, -1.5707962512969970703, R13 ;  /* 0xbfc90fda0a057823 */ /* 0x000fc8000000000d */
[----:B------:R-:W-:-:S04]  /*0730*/  FFMA R5, R10, -7.5497894158615963534e-08, R5 ;  /* 0xb3a221680a057823 */ /* 0x000fc80000000005 */
[----:B------:R-:W-:Y:S01]  /*0740*/  FFMA R5, R10, -5.3903029534742383927e-15, R5 ;  /* 0xa7c234c50a057823 */ /* 0x000fe20000000005 */
[----:B0-----:R-:W-:Y:S06]  /*0750*/  @!P0 BRA `(.L_x_4) ;  /* 0x0000000000dc8947 */ /* 0x001fec0003800000 */
[----:B------:R-:W-:-:S13]  /*0760*/  FSETP.NEU.AND P0, PT, |R13|, +INF , PT ;  /* 0x7f8000000d00780b */ /* 0x000fda0003f0d200 */
[----:B------:R-:W-:Y:S01]  /*0770*/  @!P0 FMUL R5, RZ, R13 ;  /* 0x0000000dff058220 */ /* 0x000fe20000400000 */
[----:B------:R-:W-:Y:S01]  /*0780*/  @!P0 IMAD.MOV.U32 R12, RZ, RZ, RZ ;  /* 0x000000ffff0c8224 */ /* 0x000fe200078e00ff */
[----:B------:R-:W-:Y:S06]  /*0790*/  @!P0 BRA `(.L_x_4) ;  /* 0x0000000000cc8947 */ /* 0x000fec0003800000 */
[----:B------:R-:W-:Y:S01]  /*07a0*/  IMAD.SHL.U32 R3, R13, 0x100, RZ ;  /* 0x000001000d037824 */ /* 0x000fe200078e00ff */
[----:B------:R-:W-:Y:S01]  /*07b0*/  MOV R2, R1 ;  /* 0x0000000100027202 */ /* 0x000fe20000000f00 */
[----:B------:R-:W-:Y:S01]  /*07c0*/  IMAD.MOV.U32 R10, RZ, RZ, RZ ;  /* 0x000000ffff0a7224 */ /* 0x000fe200078e00ff */
[----:B------:R-:W0:Y:S01]  /*07d0*/  LDCU.64 UR8, c[0x4][0x40] ;  /* 0x01000800ff0877ac */ /* 0x000e220008000a00 */
[----:B------:R-:W-:Y:S01]  /*07e0*/  IMAD.MOV.U32 R19, RZ, RZ, RZ ;  /* 0x000000ffff137224 */ /* 0x000fe200078e00ff */
[----:B------:R-:W-:Y:S01]  /*07f0*/  LOP3.LUT R3, R3, 0x80000000, RZ, 0xfc, !PT ;  /* 0x8000000003037812 */ /* 0x000fe200078efcff */
[----:B------:R-:W-:-:S06]  /*0800*/  UMOV UR4, URZ ;  /* 0x000000ff00047c82 */ /* 0x000fcc0008000000 */
.L_x_5:
[----:B0-----:R-:W-:Y:S02]  /*0810*/  IMAD.U32 R14, RZ, RZ, UR8 ;  /* 0x00000008ff0e7e24 */ /* 0x001fe4000f8e00ff */
[----:B------:R-:W-:-:S05]  /*0820*/  IMAD.U32 R15, RZ, RZ, UR9 ;  /* 0x00000009ff0f7e24 */ /* 0x000fca000f8e00ff */
[----:B------:R-:W2:Y:S01]  /*0830*/  LDG.E.CONSTANT R4, desc[UR6][R14.64] ;  /* 0x000000060e047981 */ /* 0x000ea2000c1e9900 */
[----:B------:R-:W-:Y:S02]  /*0840*/  UIADD3 UR8, UP0, UPT, UR8, 0x4, URZ ;  /* 0x0000000408087890 */ /* 0x000fe4000ff1e0ff */
[----:B------:R-:W-:Y:S02]  /*0850*/  UIADD3 UR4, UPT, UPT, UR4, 0x1, URZ ;  /* 0x0000000104047890 */ /* 0x000fe4000fffe0ff */
[----:B------:R-:W-:Y:S02]  /*0860*/  UIADD3.X UR9, UPT, UPT, URZ, UR9, URZ, UP0, !UPT ;  /* 0x00000009ff097290 */ /* 0x000fe400087fe4ff */
[----:B------:R-:W-:Y:S01]  /*0870*/  UISETP.NE.AND UP0, UPT, UR4, 0x6, UPT ;  /* 0x000000060400788c */ /* 0x000fe2000bf05270 */
[----:B--2---:R-:W-:-:S03]  /*0880*/  IMAD.WIDE.U32 R4, R4, R3, RZ ;  /* 0x0000000304047225 */ /* 0x004fc600078e00ff */
[----:B------:R-:W-:-:S05]  /*0890*/  IADD3 R17, P0, PT, R4, R10, RZ ;  /* 0x0000000a04117210 */ /* 0x000fca0007f1e0ff */
[----:B------:R0:W-:Y:S01]  /*08a0*/  STL [R2], R17 ;  /* 0x0000001102007387 */ /* 0x0001e20000100800 */
[----:B------:R-:W-:Y:S02]  /*08b0*/  IMAD.X R10, R5, 0x1, R19, P0 ;  /* 0x00000001050a7824 */ /* 0x000fe400000e0613 */
[----:B0-----:R-:W-:Y:S01]  /*08c0*/  VIADD R2, R2, 0x4 ;  /* 0x0000000402027836 */ /* 0x001fe20000000000 */
[----:B------:R-:W-:Y:S06]  /*08d0*/  BRA.U UP0, `(.L_x_5) ;  /* 0xfffffffd00cc7547 */ /* 0x000fec000b83ffff */
[----:B------:R-:W-:Y:S01]  /*08e0*/  SHF.R.U32.HI R12, RZ, 0x17, R13 ;  /* 0x00000017ff0c7819 */ /* 0x000fe2000001160d */
[----:B------:R0:W-:Y:S03]  /*08f0*/  STL [R1+0x18], R10 ;  /* 0x0000180a01007387 */ /* 0x0001e60000100800 */
[C---:B------:R-:W-:Y:S02]  /*0900*/  LOP3.LUT R2, R12.reuse, 0xe0, RZ, 0xc0, !PT ;  /* 0x000000e00c027812 */ /* 0x040fe400078ec0ff */
[----:B------:R-:W-:Y:S02]  /*0910*/  LOP3.LUT P0, RZ, R12, 0x1f, RZ, 0xc0, !PT ;  /* 0x0000001f0cff7812 */ /* 0x000fe4000780c0ff */
[----:B------:R-:W-:-:S04]  /*0920*/  IADD3 R2, PT, PT, R2, -0x80, RZ ;  /* 0xffffff8002027810 */ /* 0x000fc80007ffe0ff */
[----:B------:R-:W-:-:S05]  /*0930*/  SHF.R.U32.HI R2, RZ, 0x5, R2 ;  /* 0x00000005ff027819 */ /* 0x000fca0000011602 */
[----:B------:R-:W-:-:S05]  /*0940*/  IMAD R14, R2, -0x4, R1 ;  /* 0xfffffffc020e7824 */ /* 0x000fca00078e0201 */
[----:B------:R-:W2:Y:S04]  /*0950*/  LDL R3, [R14+0x18] ;  /* 0x000018000e037983 */ /* 0x000ea80000100800 */
[----:B------:R-:W2:Y:S04]  /*0960*/  LDL R4, [R14+0x14] ;  /* 0x000014000e047983 */ /* 0x000ea80000100800 */
[----:B------:R-:W3:Y:S01]  /*0970*/  @P0 LDL R5, [R14+0x10] ;  /* 0x000010000e050983 */ /* 0x000ee20000100800 */
[----:B------:R-:W-:Y:S01]  /*0980*/  LOP3.LUT R2, R12, 0x1f, RZ, 0xc0, !PT ;  /* 0x0000001f0c027812 */ /* 0x000fe200078ec0ff */
[----:B------:R-:W-:Y:S01]  /*0990*/  UMOV UR4, 0x54442d19 ;  /* 0x54442d1900047882 */ /* 0x000fe20000000000 */
[----:B------:R-:W-:-:S02]  /*09a0*/  UMOV UR5, 0x3bf921fb ;  /* 0x3bf921fb00057882 */ /* 0x000fc40000000000 */
[-C--:B--2---:R-:W-:Y:S02]  /*09b0*/  @P0 SHF.L.W.U32.HI R3, R4, R2.reuse, R3 ;  /* 0x0000000204030219 */ /* 0x084fe40000010e03 */
[----:B---3--:R-:W-:Y:S02]  /*09c0*/  @P0 SHF.L.W.U32.HI R4, R5, R2, R4 ;  /* 0x0000000205040219 */ /* 0x008fe40000010e04 */
[----:B------:R-:W-:Y:S02]  /*09d0*/  ISETP.GE.AND P0, PT, R13, RZ, PT ;  /* 0x000000ff0d00720c */ /* 0x000fe40003f06270 */
[C-C-:B------:R-:W-:Y:S01]  /*09e0*/  SHF.L.W.U32.HI R2, R4.reuse, 0x2, R3.reuse ;  /* 0x0000000204027819 */ /* 0x140fe20000010e03 */
[----:B------:R-:W-:Y:S01]  /*09f0*/  IMAD.SHL.U32 R4, R4, 0x4, RZ ;  /* 0x0000000404047824 */ /* 0x000fe200078e00ff */
[----:B------:R-:W-:Y:S02]  /*0a00*/  SHF.R.U32.HI R3, RZ, 0x1e, R3 ;  /* 0x0000001eff037819 */ /* 0x000fe40000011603 */
[----:B------:R-:W-:-:S02]  /*0a10*/  SHF.R.S32.HI R5, RZ, 0x1f, R2 ;  /* 0x0000001fff057819 */ /* 0x000fc40000011402 */
[C---:B------:R-:W-:Y:S02]  /*0a20*/  LEA.HI R12, R2.reuse, R3, RZ, 0x1 ;  /* 0x00000003020c7211 */ /* 0x040fe400078f08ff */
[C---:B------:R-:W-:Y:S02]  /*0a30*/  LOP3.LUT R4, R5.reuse, R4, RZ, 0x3c, !PT ;  /* 0x0000000405047212 */ /* 0x040fe400078e3cff */
[----:B------:R-:W-:Y:S02]  /*0a40*/  LOP3.LUT R5, R5, R2, RZ, 0x3c, !PT ;  /* 0x0000000205057212 */ /* 0x000fe400078e3cff */
[----:B0-----:R-:W-:Y:S01]  /*0a50*/  LOP3.LUT R10, R2, R13, RZ, 0x3c, !PT ;  /* 0x0000000d020a7212 */ /* 0x001fe200078e3cff */
[----:B------:R-:W-:-:S03]  /*0a60*/  IMAD.MOV R2, RZ, RZ, -R12 ;  /* 0x000000ffff027224 */ /* 0x000fc600078e0a0c */
[----:B------:R-:W0:Y:S01]  /*0a70*/  I2F.F64.S64 R4, R4 ;  /* 0x0000000400047312 */ /* 0x000e220000301c00 */
[----:B------:R-:W-:Y:S01]  /*0a80*/  ISETP.GE.AND P1, PT, R10, RZ, PT ;  /* 0x000000ff0a00720c */ /* 0x000fe20003f26270 */
[----:B------:R-:W-:Y:S01]  /*0a90*/  @!P0 IMAD.MOV.U32 R12, RZ, RZ, R2 ;  /* 0x000000ffff0c8224 */ /* 0x000fe200078e0002 */
[----:B0-----:R-:W-:-:S10]  /*0aa0*/  DMUL R14, R4, UR4 ;  /* 0x00000004040e7c28 */ /* 0x001fd40008000000 */
[----:B------:R-:W0:Y:S02]  /*0ab0*/  F2F.F32.F64 R14, R14 ;  /* 0x0000000e000e7310 */ /* 0x000e240000301000 */
[----:B0-----:R-:W-:-:S07]  /*0ac0*/  FSEL R5, -R14, R14, !P1 ;  /* 0x0000000e0e057208 */ /* 0x001fce0004800100 */
.L_x_4:
[----:B------:R-:W-:Y:S02]  /*0ad0*/  IMAD.MOV.U32 R2, RZ, RZ, 0x37cbac00 ;  /* 0x37cbac00ff027424 */ /* 0x000fe400078e00ff */
[----:B------:R-:W-:Y:S01]  /*0ae0*/  FMUL R3, R5, R5 ;  /* 0x0000000505037220 */ /* 0x000fe20000400000 */
[----:B------:R-:W-:Y:S01]  /*0af0*/  LOP3.LUT R4, R12, 0x1, RZ, 0xc0, !PT ;  /* 0x000000010c047812 */ /* 0x000fe200078ec0ff */
[----:B------:R-:W-:Y:S01]  /*0b00*/  IMAD.MOV.U32 R10, RZ, RZ, 0x3effffff ;  /* 0x3effffffff0a7424 */ /* 0x000fe200078e00ff */
[----:B------:R-:W0:Y:S01]  /*0b10*/  LDCU UR4, c[0x0][0x3b8] ;  /* 0x00007700ff0477ac */ /* 0x000e220008000800 */
[----:B------:R-:W-:Y:S01]  /*0b20*/  FFMA R2, R3, R2, -0.0013887860113754868507 ;  /* 0xbab607ed03027423 */ /* 0x000fe20000000002 */
[----:B------:R-:W-:Y:S01]  /*0b30*/  ISETP.NE.U32.AND P0, PT, R4, 0x1, PT ;  /* 0x000000010400780c */ /* 0x000fe20003f05070 */
[----:B------:R-:W-:Y:S01]  /*0b40*/  BSSY.RECONVERGENT B0, `(.L_x_6) ;  /* 0x000001b000007945 */ /* 0x000fe20003800200 */
[----:B------:R-:W-:Y:S02]  /*0b50*/  MOV R4, 0x3d2aaabb ;  /* 0x3d2aaabb00047802 */ /* 0x000fe40000000f00 */
[----:B------:R-:W-:-:S02]  /*0b60*/  FSEL R2, R2, -0.00019574658654164522886, !P0 ;  /* 0xb94d415302027808 */ /* 0x000fc40004000000 */
[----:B------:R-:W-:Y:S02]  /*0b70*/  FSEL R4, R4, 0.0083327032625675201416, !P0 ;  /* 0x3c0885e404047808 */ /* 0x000fe40004000000 */
[----:B------:R-:W-:Y:S02]  /*0b80*/  FSEL R10, -R10, -0.16666662693023681641, !P0 ;  /* 0xbe2aaaa80a0a7808 */ /* 0x000fe40004000100 */
[----:B------:R-:W-:Y:S01]  /*0b90*/  LOP3.LUT P1, RZ, R12, 0x2, RZ, 0xc0, !PT ;  /* 0x000000020cff7812 */ /* 0x000fe2000782c0ff */
[----:B------:R-:W-:Y:S01]  /*0ba0*/  FFMA R4, R3, R2, R4 ;  /* 0x0000000203047223 */ /* 0x000fe20000000004 */
[----:B------:R-:W-:Y:S01]  /*0bb0*/  FSEL R2, R5, 1, P0 ;  /* 0x3f80000005027808 */ /* 0x000fe20000000000 */
[----:B------:R-:W1:Y:S02]  /*0bc0*/  MUFU.RCP R12, R11 ;  /* 0x0000000b000c7308 */ /* 0x000e640000001000 */
[C---:B------:R-:W-:Y:S02]  /*0bd0*/  FFMA R4, R3.reuse, R4, R10 ;  /* 0x0000000403047223 */ /* 0x040fe4000000000a */
[----:B------:R-:W-:-:S04]  /*0be0*/  FFMA R3, R3, R2, RZ ;  /* 0x0000000203037223 */ /* 0x000fc800000000ff */
[----:B------:R-:W-:-:S04]  /*0bf0*/  FFMA R2, R3, R4, R2 ;  /* 0x0000000403027223 */ /* 0x000fc80000000002 */
[----:B------:R-:W-:-:S04]  /*0c00*/  @P1 FADD R2, RZ, -R2 ;  /* 0x80000002ff021221 */ /* 0x000fc80000000000 */
[----:B0-----:R-:W-:Y:S01]  /*0c10*/  FFMA R10, R2, UR4, R13 ;  /* 0x00000004020a7c23 */ /* 0x001fe2000800000d */
[----:B-1----:R-:W-:-:S03]  /*0c20*/  FFMA R3, R12, -R11, 1 ;  /* 0x3f8000000c037423 */ /* 0x002fc6000000080b */
[----:B------:R-:W0:Y:S01]  /*0c30*/  FCHK P0, R10, R11 ;  /* 0x0000000b0a007302 */ /* 0x000e220000000000 */
[----:B------:R-:W-:-:S04]  /*0c40*/  FFMA R2, R12, R3, R12 ;  /* 0x000000030c027223 */ /* 0x000fc8000000000c */
        /* <DEDUP_REMOVED lines=8> */
[----:B-----5:R-:W-:Y:S05]  /*0cd0*/  CALL.REL.NOINC `($__internal_1_$__cuda_sm3x_div_rn_noftz_f32_slowpath) ;  /* 0x0000001000887944 */ /* 0x020fea0003c00000 */
[----:B------:R-:W-:-:S07]  /*0ce0*/  IMAD.MOV.U32 R13, RZ, RZ, R4 ;  /* 0x000000ffff0d7224 */ /* 0x000fce00078e0004 */
.L_x_7:
[----:B------:R-:W-:Y:S05]  /*0cf0*/  BSYNC.RECONVERGENT B0 ;  /* 0x0000000000007941 */ /* 0x000fea0003800200 */
.L_x_6:
[----:B------:R-:W0:Y:S01]  /*0d00*/  LDCU UR4, c[0x0][0x3ac] ;  /* 0x00007580ff0477ac */ /* 0x000e220008000800 */
[----:B------:R-:W-:Y:S01]  /*0d10*/  BSSY.RECONVERGENT B0, `(.L_x_8) ;  /* 0x0000041000007945 */ /* 0x000fe20003800200 */
[----:B0-----:R-:W-:-:S04]  /*0d20*/  FMUL R15, R0, UR4 ;  /* 0x00000004000f7c20 */ /* 0x001fc80008400000 */
[C---:B------:R-:W-:Y:S01]  /*0d30*/  FMUL R0, R15.reuse, 0.63661974668502807617 ;  /* 0x3f22f9830f007820 */ /* 0x040fe20000400000 */
[----:B------:R-:W-:-:S05]  /*0d40*/  FSETP.GE.AND P0, PT, |R15|, 105615, PT ;  /* 0x47ce47800f00780b */ /* 0x000fca0003f06200 */
[----:B------:R-:W0:Y:S02]  /*0d50*/  F2I.NTZ R0, R0 ;  /* 0x0000000000007305 */ /* 0x000e240000203100 */
[----:B0-----:R-:W-:-:S05]  /*0d60*/  I2FP.F32.S32 R2, R0 ;  /* 0x0000000000027245 */ /* 0x001fca0000201400 */
[----:B------:R-:W-:-:S04]  /*0d70*/  FFMA R3, R2, -1.5707962512969970703, R15 ;  /* 0xbfc90fda02037823 */ /* 0x000fc8000000000f */
[----:B------:R-:W-:-:S04]  /*0d80*/  FFMA R3, R2, -7.5497894158615963534e-08, R3 ;  /* 0xb3a2216802037823 */ /* 0x000fc80000000003 */
[----:B------:R-:W-:Y:S01]  /*0d90*/  FFMA R2, R2, -5.3903029534742383927e-15, R3 ;  /* 0xa7c234c502027823 */ /* 0x000fe20000000003 */
[----:B------:R-:W-:Y:S06]  /*0da0*/  @!P0 BRA `(.L_x_9) ;  /* 0x0000000000dc8947 */ /* 0x000fec0003800000 */
[----:B------:R-:W-:-:S13]  /*0db0*/  FSETP.NEU.AND P0, PT, |R15|, +INF , PT ;  /* 0x7f8000000f00780b */ /* 0x000fda0003f0d200 */
[----:B------:R-:W-:Y:S01]  /*0dc0*/  @!P0 FMUL R2, RZ, R15 ;  /* 0x0000000fff028220 */ /* 0x000fe20000400000 */
[----:B------:R-:W-:Y:S01]  /*0dd0*/  @!P0 MOV R0, RZ ;  /* 0x000000ff00008202 */ /* 0x000fe20000000f00 */
[----:B------:R-:W-:Y:S06]  /*0de0*/  @!P0 BRA `(.L_x_9) ;  /* 0x0000000000cc8947 */ /* 0x000fec0003800000 */
[----:B------:R-:W-:Y:S01]  /*0df0*/  IMAD.SHL.U32 R2, R15, 0x100, RZ ;  /* 0x000001000f027824 */ /* 0x000fe200078e00ff */
[----:B------:R-:W0:Y:S01]  /*0e00*/  LDCU.64 UR8, c[0x4][0x40] ;  /* 0x01000800ff0877ac */ /* 0x000e220008000a00 */
[----:B------:R-:W-:Y:S02]  /*0e10*/  IMAD.MOV.U32 R4, RZ, RZ, RZ ;  /* 0x000000ffff047224 */ /* 0x000fe400078e00ff */
[----:B------:R-:W-:Y:S01]  /*0e20*/  IMAD.MOV.U32 R0, RZ, RZ, R1 ;  /* 0x000000ffff007224 */ /* 0x000fe200078e0001 */
[----:B------:R-:W-:Y:S01]  /*0e30*/  LOP3.LUT R5, R2, 0x80000000, RZ, 0xfc, !PT ;  /* 0x8000000002057812 */ /* 0x000fe200078efcff */
[----:B------:R-:W-:Y:S01]  /*0e40*/  UMOV UR5, URZ ;  /* 0x000000ff00057c82 */ /* 0x000fe20008000000 */
[----:B------:R-:W-:-:S05]  /*0e50*/  UMOV UR4, URZ ;  /* 0x000000ff00047c82 */ /* 0x000fca0008000000 */
.L_x_10:
[----:B0-----:R-:W-:Y:S01]  /*0e60*/  IMAD.U32 R10, RZ, RZ, UR8 ;  /* 0x00000008ff0a7e24 */ /* 0x001fe2000f8e00ff */
[----:B------:R-:W-:-:S05]  /*0e70*/  MOV R11, UR9 ;  /* 0x00000009000b7c02 */ /* 0x000fca0008000f00 */
[----:B------:R-:W2:Y:S01]  /*0e80*/  LDG.E.CONSTANT R2, desc[UR6][R10.64] ;  /* 0x000000060a027981 */ /* 0x000ea2000c1e9900 */
[----:B------:R-:W-:Y:S02]  /*0e90*/  UIADD3 UR8, UP0, UPT, UR8, 0x4, URZ ;  /* 0x0000000408087890 */ /* 0x000fe4000ff1e0ff */
[----:B------:R-:W-:Y:S02]  /*0ea0*/  UIADD3 UR4, UPT, UPT, UR4, 0x1, URZ ;  /* 0x0000000104047890 */ /* 0x000fe4000fffe0ff */
[----:B------:R-:W-:Y:S02]  /*0eb0*/  UIADD3.X UR9, UPT, UPT, URZ, UR9, URZ, UP0, !UPT ;  /* 0x00000009ff097290 */ /* 0x000fe400087fe4ff */
[----:B------:R-:W-:Y:S01]  /*0ec0*/  UISETP.NE.AND UP0, UPT, UR4, 0x6, UPT ;  /* 0x000000060400788c */ /* 0x000fe2000bf05270 */
[----:B--2---:R-:W-:-:S03]  /*0ed0*/  IMAD.WIDE.U32 R2, R2, R5, RZ ;  /* 0x0000000502027225 */ /* 0x004fc600078e00ff */
[----:B------:R-:W-:-:S04]  /*0ee0*/  IADD3 R17, P0, PT, R2, R4, RZ ;  /* 0x0000000402117210 */ /* 0x000fc80007f1e0ff */
[----:B------:R-:W-:Y:S01]  /*0ef0*/  IADD3.X R4, PT, PT, R3, UR5, RZ, P0, !PT ;  /* 0x0000000503047c10 */ /* 0x000fe200087fe4ff */
[----:B------:R0:W-:Y:S02]  /*0f00*/  STL [R0], R17 ;  /* 0x0000001100007387 */ /* 0x0001e40000100800 */
[----:B0-----:R-:W-:Y:S01]  /*0f10*/  VIADD R0, R0, 0x4 ;  /* 0x0000000400007836 */ /* 0x001fe20000000000 */
[----:B------:R-:W-:Y:S06]  /*0f20*/  BRA.U UP0, `(.L_x_10) ;  /* 0xfffffffd00cc7547 */ /* 0x000fec000b83ffff */
[----:B------:R-:W-:Y:S01]  /*0f30*/  SHF.R.U32.HI R10, RZ, 0x17, R15 ;  /* 0x00000017ff0a7819 */ /* 0x000fe2000001160f */
[----:B------:R0:W-:Y:S03]  /*0f40*/  STL [R1+0x18], R4 ;  /* 0x0000180401007387 */ /* 0x0001e60000100800 */
[C---:B------:R-:W-:Y:S02]  /*0f50*/  LOP3.LUT R0, R10.reuse, 0xe0, RZ, 0xc0, !PT ;  /* 0x000000e00a007812 */ /* 0x040fe400078ec0ff */
[----:B------:R-:W-:-:S03]  /*0f60*/  LOP3.LUT P0, RZ, R10, 0x1f, RZ, 0xc0, !PT ;  /* 0x0000001f0aff7812 */ /* 0x000fc6000780c0ff */
[----:B------:R-:W-:-:S05]  /*0f70*/  VIADD R0, R0, 0xffffff80 ;  /* 0xffffff8000007836 */ /* 0x000fca0000000000 */
        /* <DEDUP_REMOVED lines=15> */
[C---:B------:R-:W-:Y:S02]  /*1070*/  LOP3.LUT R15, R0.reuse, R15, RZ, 0x3c, !PT ;  /* 0x0000000f000f7212 */ /* 0x040fe400078e3cff */
[C---:B------:R-:W-:Y:S02]  /*1080*/  LOP3.LUT R10, R5.reuse, R2, RZ, 0x3c, !PT ;  /* 0x00000002050a7212 */ /* 0x040fe400078e3cff */
[----:B------:R-:W-:Y:S02]  /*1090*/  LOP3.LUT R11, R5, R0, RZ, 0x3c, !PT ;  /* 0x00000000050b7212 */ /* 0x000fe400078e3cff */
[----:B------:R-:W-:Y:S02]  /*10a0*/  LEA.HI R0, R0, R3, RZ, 0x1 ;  /* 0x0000000300007211 */ /* 0x000fe400078f08ff */
[----:B------:R-:W-:Y:S02]  /*10b0*/  ISETP.GE.AND P1, PT, R15, RZ, PT ;  /* 0x000000ff0f00720c */ /* 0x000fe40003f26270 */
[----:B------:R-:W0:Y:S01]  /*10c0*/  I2F.F64.S64 R10, R10 ;  /* 0x0000000a000a7312 */ /* 0x000e220000301c00 */
[----:B------:R-:W-:-:S05]  /*10d0*/  IMAD.MOV R2, RZ, RZ, -R0 ;  /* 0x000000ffff027224 */ /* 0x000fca00078e0a00 */
[----:B------:R-:W-:Y:S01]  /*10e0*/  @!P0 MOV R0, R2 ;  /* 0x0000000200008202 */ /* 0x000fe20000000f00 */
[----:B0-----:R-:W-:-:S10]  /*10f0*/  DMUL R4, R10, UR4 ;  /* 0x000000040a047c28 */ /* 0x001fd40008000000 */
[----:B------:R-:W0:Y:S02]  /*1100*/  F2F.F32.F64 R4, R4 ;  /* 0x0000000400047310 */ /* 0x000e240000301000 */
[----:B0-----:R-:W-:-:S07]  /*1110*/  FSEL R2, -R4, R4, !P1 ;  /* 0x0000000404027208 */ /* 0x001fce0004800100 */
.L_x_9:
[----:B------:R-:W-:Y:S05]  /*1120*/  BSYNC.RECONVERGENT B0 ;  /* 0x0000000000007941 */ /* 0x000fea0003800200 */
.L_x_8:
[----:B------:R-:W-:Y:S02]  /*1130*/  IMAD.MOV.U32 R4, RZ, RZ, 0x37cbac00 ;  /* 0x37cbac00ff047424 */ /* 0x000fe400078e00ff */
[----:B------:R-:W-:Y:S01]  /*1140*/  FMUL R3, R2, R2 ;  /* 0x0000000202037220 */ /* 0x000fe20000400000 */
[C---:B------:R-:W-:Y:S01]  /*1150*/  LOP3.LUT R5, R0.reuse, 0x1, RZ, 0xc0, !PT ;  /* 0x0000000100057812 */ /* 0x040fe200078ec0ff */
[----:B------:R-:W-:Y:S01]  /*1160*/  IMAD.MOV.U32 R10, RZ, RZ, 0x3c0885e4 ;  /* 0x3c0885e4ff0a7424 */ /* 0x000fe200078e00ff */
[----:B------:R-:W0:Y:S01]  /*1170*/  LDC R11, c[0x0][0x3b8] ;  /* 0x0000ee00ff0b7b82 */ /* 0x000e220000000800 */
[----:B------:R-:W-:Y:S01]  /*1180*/  FFMA R4, R3, R4, -0.0013887860113754868507 ;  /* 0xbab607ed03047423 */ /* 0x000fe20000000004 */
[----:B------:R-:W-:Y:S01]  /*1190*/  ISETP.NE.U32.AND P0, PT, R5, 0x1, PT ;  /* 0x000000010500780c */ /* 0x000fe20003f05070 */
[----:B------:R-:W-:Y:S01]  /*11a0*/  VIADD R0, R0, 0x1 ;  /* 0x0000000100007836 */ /* 0x000fe20000000000 */
[----:B------:R-:W1:Y:S01]  /*11b0*/  MUFU.RCP R12, R13 ;  /* 0x0000000d000c7308 */ /* 0x000e620000001000 */
[----:B------:R-:W-:Y:S01]  /*11c0*/  IMAD.MOV.U32 R5, RZ, RZ, 0x3e2aaaa8 ;  /* 0x3e2aaaa8ff057424 */ /* 0x000fe200078e00ff */
[----:B------:R-:W-:Y:S01]  /*11d0*/  FSEL R4, R4, -0.00019574658654164522886, P0 ;  /* 0xb94d415304047808 */ /* 0x000fe20000000000 */
[----:B------:R-:W-:Y:S01]  /*11e0*/  BSSY.RECONVERGENT B0, `(.L_x_11) ;  /* 0x0000016000007945 */ /* 0x000fe20003800200 */
[----:B------:R-:W-:-:S02]  /*11f0*/  FSEL R10, R10, 0.041666727513074874878, !P0 ;  /* 0x3d2aaabb0a0a7808 */ /* 0x000fc40004000000 */
[----:B------:R-:W-:Y:S02]  /*1200*/  LOP3.LUT P1, RZ, R0, 0x2, RZ, 0xc0, !PT ;  /* 0x0000000200ff7812 */ /* 0x000fe4000782c0ff */
[----:B------:R-:W-:Y:S01]  /*1210*/  FSEL R5, -R5, -0.4999999701976776123, !P0 ;  /* 0xbeffffff05057808 */ /* 0x000fe20004000100 */
[----:B------:R-:W-:Y:S01]  /*1220*/  FFMA R4, R3, R4, R10 ;  /* 0x0000000403047223 */ /* 0x000fe2000000000a */
[----:B------:R-:W-:-:S03]  /*1230*/  FSEL R0, R2, 1, !P0 ;  /* 0x3f80000002007808 */ /* 0x000fc60004000000 */
[C---:B------:R-:W-:Y:S02]  /*1240*/  FFMA R4, R3.reuse, R4, R5 ;  /* 0x0000000403047223 */ /* 0x040fe40000000005 */
[----:B------:R-:W-:-:S04]  /*1250*/  FFMA R3, R3, R0, RZ ;  /* 0x0000000003037223 */ /* 0x000fc800000000ff */
[----:B------:R-:W-:Y:S01]  /*1260*/  FFMA R4, R3, R4, R0 ;  /* 0x0000000403047223 */ /* 0x000fe20000000000 */
[----:B-1----:R-:W-:-:S03]  /*1270*/  FFMA R3, R12, -R13, 1 ;  /* 0x3f8000000c037423 */ /* 0x002fc6000000080d */
[----:B------:R-:W-:Y:S01]  /*1280*/  @P1 FADD R4, RZ, -R4 ;  /* 0x80000004ff041221 */ /* 0x000fe20000000000 */
[----:B------:R-:W-:-:S03]  /*1290*/  FFMA R3, R12, R3, R12 ;  /* 0x000000030c037223 */ /* 0x000fc6000000000c */
[----:B0-----:R-:W-:-:S04]  /*12a0*/  FFMA R4, R4, R11, 1 ;  /* 0x3f80000004047423 */ /* 0x001fc8000000000b */
[----:B------:R-:W0:Y:S01]  /*12b0*/  FCHK P0, R4, R13 ;  /* 0x0000000d04007302 */ /* 0x000e220000000000 */
[----:B------:R-:W-:-:S04]  /*12c0*/  FFMA R0, R4, R3, RZ ;  /* 0x0000000304007223 */ /* 0x000fc800000000ff */
[----:B------:R-:W-:-:S04]  /*12d0*/  FFMA R2, R0, -R13, R4 ;  /* 0x8000000d00027223 */ /* 0x000fc80000000004 */
[----:B------:R-:W-:Y:S01]  /*12e0*/  FFMA R0, R3, R2, R0 ;  /* 0x0000000203007223 */ /* 0x000fe20000000000 */
[----:B0-----:R-:W-:Y:S06]  /*12f0*/  @!P0 BRA `(.L_x_12) ;  /* 0x0000000000108947 */ /* 0x001fec0003800000 */
[----:B------:R-:W-:Y:S02]  /*1300*/  MOV R5, R13 ;  /* 0x0000000d00057202 */ /* 0x000fe40000000f00 */
[----:B------:R-:W-:-:S07]  /*1310*/  MOV R10, 0x1330 ;  /* 0x00001330000a7802 */ /* 0x000fce0000000f00 */
[----:B-----5:R-:W-:Y:S05]  /*1320*/  CALL.REL.NOINC `($__internal_1_$__cuda_sm3x_div_rn_noftz_f32_slowpath) ;  /* 0x0000000800f47944 */ /* 0x020fea0003c00000 */
[----:B------:R-:W-:-:S07]  /*1330*/  IMAD.MOV.U32 R0, RZ, RZ, R4 ;  /* 0x000000ffff007224 */ /* 0x000fce00078e0004 */
.L_x_12:
[----:B------:R-:W-:Y:S05]  /*1340*/  BSYNC.RECONVERGENT B0 ;  /* 0x0000000000007941 */ /* 0x000fea0003800200 */
.L_x_11:
[----:B------:R-:W0:Y:S01]  /*1350*/  LDCU UR4, c[0x0][0x3b0] ;  /* 0x00007600ff0477ac */ /* 0x000e220008000800 */
[----:B------:R-:W-:Y:S01]  /*1360*/  IMAD.MOV.U32 R2, RZ, RZ, 0x1 ;  /* 0x00000001ff027424 */ /* 0x000fe200078e00ff */
[----:B------:R-:W-:Y:S01]  /*1370*/  BSSY.RECONVERGENT B0, `(.L_x_13) ;  /* 0x0000014000007945 */ /* 0x000fe20003800200 */
[----:B0-----:R-:W0:Y:S08]  /*1380*/  F2F.F64.F32 R4, UR4 ;  /* 0x0000000400047d10 */ /* 0x001e300008201800 */
[----:B0-----:R-:W0:Y:S02]  /*1390*/  MUFU.RCP64H R3, R5 ;  /* 0x0000000500037308 */ /* 0x001e240000001800 */
[----:B0-----:R-:W-:-:S08]  /*13a0*/  DFMA R10, -R4, R2, 1 ;  /* 0x3ff00000040a742b */ /* 0x001fd00000000102 */
[----:B------:R-:W-:-:S08]  /*13b0*/  DFMA R10, R10, R10, R10 ;  /* 0x0000000a0a0a722b */ /* 0x000fd0000000000a */
[----:B------:R-:W-:Y:S02]  /*13c0*/  DFMA R2, R2, R10, R2 ;  /* 0x0000000a0202722b */ /* 0x000fe40000000002 */
[----:B------:R-:W0:Y:S06]  /*13d0*/  F2F.F64.F32 R10, R0 ;  /* 0x00000000000a7310 */ /* 0x000e2c0000201800 */
[----:B------:R-:W-:-:S08]  /*13e0*/  DFMA R12, -R4, R2, 1 ;  /* 0x3ff00000040c742b */ /* 0x000fd00000000102 */
[----:B------:R-:W-:Y:S01]  /*13f0*/  DFMA R2, R2, R12, R2 ;  /* 0x0000000c0202722b */ /* 0x000fe20000000002 */
[----:B0-----:R-:W-:-:S07]  /*1400*/  FSETP.GEU.AND P1, PT, |R11|, 6.5827683646048100446e-37, PT ;  /* 0x036000000b00780b */ /* 0x001fce0003f2e200 */
[----:B------:R-:W-:-:S08]  /*1410*/  DMUL R12, R10, R2 ;  /* 0x000000020a0c7228 */ /* 0x000fd00000000000 */
[----:B------:R-:W-:-:S08]  /*1420*/  DFMA R14, -R4, R12, R10 ;  /* 0x0000000c040e722b */ /* 0x000fd0000000010a */
[----:B------:R-:W-:-:S10]  /*1430*/  DFMA R2, R2, R14, R12 ;  /* 0x0000000e0202722b */ /* 0x000fd4000000000c */
[----:B------:R-:W-:-:S05]  /*1440*/  FFMA R12, RZ, R5, R3 ;  /* 0x00000005ff0c7223 */ /* 0x000fca0000000003 */
[----:B------:R-:W-:-:S13]  /*1450*/  FSETP.GT.AND P0, PT, |R12|, 1.469367938527859385e-39, PT ;  /* 0x001000000c00780b */ /* 0x000fda0003f04200 */
[----:B------:R-:W-:Y:S05]  /*1460*/  @P0 BRA P1, `(.L_x_14) ;  /* 0x0000000000100947 */ /* 0x000fea0000800000 */
[----:B------:R-:W-:-:S07]  /*1470*/  MOV R0, 0x1490 ;  /* 0x0000149000007802 */ /* 0x000fce0000000f00 */
[----:B-----5:R-:W-:Y:S05]  /*1480*/  CALL.REL.NOINC `($__internal_0_$__cuda_sm20_div_rn_f64_full) ;  /* 0x0000000400307944 */ /* 0x020fea0003c00000 */
[----:B------:R-:W-:Y:S02]  /*1490*/  IMAD.MOV.U32 R2, RZ, RZ, R14 ;  /* 0x000000ffff027224 */ /* 0x000fe400078e000e */
[----:B------:R-:W-:-:S07]  /*14a0*/  IMAD.MOV.U32 R3, RZ, RZ, R15 ;  /* 0x000000ffff037224 */ /* 0x000fce00078e000f */
.L_x_14:
[----:B------:R-:W-:Y:S05]  /*14b0*/  BSYNC.RECONVERGENT B0 ;  /* 0x0000000000007941 */ /* 0x000fea0003800200 */
.L_x_13:
[----:B------:R-:W0:Y:S01]  /*14c0*/  LDCU UR4, c[0x0][0x3ac] ;  /* 0x00007580ff0477ac */ /* 0x000e220008000800 */
[----:B------:R-:W1:Y:S01]  /*14d0*/  MUFU.RCP R0, R7 ;  /* 0x0000000700007308 */ /* 0x000e620000001000 */
[----:B0-----:R-:W-:Y:S01]  /*14e0*/  MOV R10, UR4 ;  /* 0x00000004000a7c02 */ /* 0x001fe20008000f00 */
[----:B-1----:R-:W-:-:S06]  /*14f0*/  FFMA R5, -R7, R0, 1 ;  /* 0x3f80000007057423 */ /* 0x002fcc0000000100 */
[----:B------:R-:W0:Y:S01]  /*1500*/  FCHK P0, R10, R7 ;  /* 0x000000070a007302 */ /* 0x000e220000000000 */
[----:B------:R-:W-:-:S04]  /*1510*/  FFMA R0, R0, R5, R0 ;  /* 0x0000000500007223 */ /* 0x000fc80000000000 */
[----:B------:R-:W-:-:S04]  /*1520*/  FFMA R4, R0, UR4, RZ ;  /* 0x0000000400047c23 */ /* 0x000fc800080000ff */
[----:B------:R-:W-:-:S04]  /*1530*/  FFMA R5, -R7, R4, UR4 ;  /* 0x0000000407057e23 */ /* 0x000fc80008000104 */
[----:B------:R-:W-:Y:S01]  /*1540*/  FFMA R4, R0, R5, R4 ;  /* 0x0000000500047223 */ /* 0x000fe20000000004 */
[----:B0-----:R-:W-:Y:S06]  /*1550*/  @!P0 BRA `(.L_x_15) ;  /* 0x0000000000148947 */ /* 0x001fec0003800000 */
[----:B------:R-:W0:Y:S01]  /*1560*/  LDCU UR4, c[0x0][0x3ac] ;  /* 0x00007580ff0477ac */ /* 0x000e220008000800 */
[----:B------:R-:W-:Y:S01]  /*1570*/  IMAD.MOV.U32 R5, RZ, RZ, R7 ;  /* 0x000000ffff057224 */ /* 0x000fe200078e0007 */
[----:B------:R-:W-:Y:S01]  /*1580*/  MOV R10, 0x15b0 ;  /* 0x000015b0000a7802 */ /* 0x000fe20000000f00 */
[----:B0-----:R-:W-:-:S07]  /*1590*/  IMAD.U32 R4, RZ, RZ, UR4 ;  /* 0x00000004ff047e24 */ /* 0x001fce000f8e00ff */
[----:B-----5:R-:W-:Y:S05]  /*15a0*/  CALL.REL.NOINC `($__internal_1_$__cuda_sm3x_div_rn_noftz_f32_slowpath) ;  /* 0x0000000800547944 */ /* 0x020fea0003c00000 */
.L_x_15:
[----:B------:R-:W0:Y:S01]  /*15b0*/  LDCU UR4, c[0x0][0x3b0] ;  /* 0x00007600ff0477ac */ /* 0x000e220008000800 */
[----:B------:R-:W1:Y:S08]  /*15c0*/  MUFU.RCP R11, R8 ;  /* 0x00000008000b7308 */ /* 0x000e700000001000 */
[----:B------:R-:W2:Y:S01]  /*15d0*/  F2F.F64.F32 R4, R4 ;  /* 0x0000000400047310 */ /* 0x000ea20000201800 */
[----:B0-----:R-:W-:-:S02]  /*15e0*/  IMAD.U32 R13, RZ, RZ, UR4 ;  /* 0x00000004ff0d7e24 */ /* 0x001fc4000f8e00ff */
[----:B-1----:R-:W-:-:S05]  /*15f0*/  FFMA R0, R11, -R8, 1 ;  /* 0x3f8000000b007423 */ /* 0x002fca0000000808 */
[----:B------:R-:W0:Y:S01]  /*1600*/  FCHK P0, R13, R8 ;  /* 0x000000080d007302 */ /* 0x000e220000000000 */
[----:B------:R-:W-:Y:S01]  /*1610*/  FFMA R0, R11, R0, R11 ;  /* 0x000000000b007223 */ /* 0x000fe2000000000b */
[----:B--2---:R-:W-:-:S03]  /*1620*/  DMUL R2, R4, R2 ;  /* 0x0000000204027228 */ /* 0x004fc60000000000 */
[----:B------:R-:W-:-:S04]  /*1630*/  FFMA R11, R0, UR4, RZ ;  /* 0x00000004000b7c23 */ /* 0x000fc800080000ff */
[----:B------:R-:W-:-:S04]  /*1640*/  FFMA R10, R11, -R8, UR4 ;  /* 0x000000040b0a7e23 */ /* 0x000fc80008000808 */
[----:B------:R-:W-:Y:S01]  /*1650*/  FFMA R5, R0, R10, R11 ;  /* 0x0000000a00057223 */ /* 0x000fe2000000000b */
[----:B0-----:R-:W-:Y:S06]  /*1660*/  @!P0 BRA `(.L_x_16) ;  /* 0x0000000000188947 */ /* 0x001fec0003800000 */
[----:B------:R-:W0:Y:S01]  /*1670*/  LDCU UR4, c[0x0][0x3b0] ;  /* 0x00007600ff0477ac */ /* 0x000e220008000800 */
[----:B------:R-:W-:Y:S01]  /*1680*/  IMAD.MOV.U32 R5, RZ, RZ, R8 ;  /* 0x000000ffff057224 */ /* 0x000fe200078e0008 */
[----:B------:R-:W-:Y:S02]  /*1690*/  MOV R10, 0x16c0 ;  /* 0x000016c0000a7802 */ /* 0x000fe40000000f00 */
[----:B0-----:R-:W-:-:S07]  /*16a0*/  MOV R4, UR4 ;  /* 0x0000000400047c02 */ /* 0x001fce0008000f00 */
[----:B-----5:R-:W-:Y:S05]  /*16b0*/  CALL.REL.NOINC `($__internal_1_$__cuda_sm3x_div_rn_noftz_f32_slowpath) ;  /* 0x0000000800107944 */ /* 0x020fea0003c00000 */
[----:B------:R-:W-:-:S07]  /*16c0*/  IMAD.MOV.U32 R5, RZ, RZ, R4 ;  /* 0x000000ffff057224 */ /* 0x000fce00078e0004 */
.L_x_16:
[----:B------:R-:W0:Y:S01]  /*16d0*/  LDCU UR4, c[0x0][0x3a0] ;  /* 0x00007400ff0477ac */ /* 0x000e220008000800 */
[----:B------:R-:W1:Y:S01]  /*16e0*/  F2F.F64.F32 R4, R5 ;  /* 0x0000000500047310 */ /* 0x000e620000201800 */
[----:B------:R-:W-:-:S07]  /*16f0*/  FMUL R7, R7, R8 ;  /* 0x0000000807077220 */ /* 0x000fce0000400000 */
[----:B------:R-:W2:Y:S01]  /*1700*/  MUFU.RCP R8, R7 ;  /* 0x0000000700087308 */ /* 0x000ea20000001000 */
[----:B-1----:R-:W-:-:S07]  /*1710*/  DMUL R2, R2, R4 ;  /* 0x0000000402027228 */ /* 0x002fce0000000000 */
[----:B0-----:R-:W0:Y:S01]  /*1720*/  I2F.F64 R10, UR4 ;  /* 0x00000004000a7d12 */ /* 0x001e220008201c00 */
[----:B------:R-:W-:-:S07]  /*1730*/  I2FP.F32.S32 R0, UR4 ;  /* 0x0000000400007c45 */ /* 0x000fce0008201400 */
[----:B------:R-:W1:Y:S01]  /*1740*/  FCHK P0, R0, R7 ;  /* 0x0000000700007302 */ /* 0x000e620000000000 */
[----:B--2---:R-:W-:-:S04]  /*1750*/  FFMA R13, -R7, R8, 1 ;  /* 0x3f800000070d7423 */ /* 0x004fc80000000108 */
[----:B------:R-:W-:Y:S01]  /*1760*/  FFMA R13, R8, R13, R8 ;  /* 0x0000000d080d7223 */ /* 0x000fe20000000008 */
[----:B0-----:R-:W-:-:S03]  /*1770*/  DMUL R2, R2, R10 ;  /* 0x0000000a02027228 */ /* 0x001fc60000000000 */
[----:B------:R-:W-:-:S04]  /*1780*/  FFMA R4, R0, R13, RZ ;  /* 0x0000000d00047223 */ /* 0x000fc800000000ff */
[----:B------:R-:W-:-:S03]  /*1790*/  FFMA R5, -R7, R4, R0 ;  /* 0x0000000407057223 */ /* 0x000fc60000000100 */
[----:B------:R0:W2:Y:S01]  /*17a0*/  F2F.F32.F64 R2, R2 ;  /* 0x0000000200027310 */ /* 0x0000a20000301000 */
[----:B------:R-:W-:Y:S01]  /*17b0*/  FFMA R4, R13, R5, R4 ;  /* 0x000000050d047223 */ /* 0x000fe20000000004 */
[----:B-1----:R-:W-:Y:S06]  /*17c0*/  @!P0 BRA `(.L_x_17) ;  /* 0x0000000000108947 */ /* 0x002fec0003800000 */
[----:B------:R-:W-:Y:S01]  /*17d0*/  IMAD.MOV.U32 R4, RZ, RZ, R0 ;  /* 0x000000ffff047224 */ /* 0x000fe200078e0000 */
[----:B------:R-:W-:Y:S01]  /*17e0*/  MOV R10, 0x1810 ;  /* 0x00001810000a7802 */ /* 0x000fe20000000f00 */
[----:B------:R-:W-:-:S07]  /*17f0*/  IMAD.MOV.U32 R5, RZ, RZ, R7 ;  /* 0x000000ffff057224 */ /* 0x000fce00078e0007 */
[----:B0-2--5:R-:W-:Y:S05]  /*1800*/  CALL.REL.NOINC `($__internal_1_$__cuda_sm3x_div_rn_noftz_f32_slowpath) ;  /* 0x0000000400bc7944 */ /* 0x025fea0003c00000 */
.L_x_17:
[----:B-----5:R-:W1:Y:S01]  /*1810*/  MUFU.RCP R0, R9 ;  /* 0x0000000900007308 */ /* 0x020e620000001000 */
[----:B0-----:R-:W-:Y:S01]  /*1820*/  FADD R3, R9, R4 ;  /* 0x0000000409037221 */ /* 0x001fe20000000000 */
[----:B------:R-:W-:Y:S03]  /*1830*/  BSSY.RECONVERGENT B0, `(.L_x_18) ;  /* 0x000000d000007945 */ /* 0x000fe60003800200 */
[----:B--2---:R-:W-:-:S04]  /*1840*/  FADD R4, -R2, R3 ;  /* 0x0000000302047221 */ /* 0x004fc80000000100 */
[----:B------:R-:W0:Y:S01]  /*1850*/  FCHK P0, R4, R9 ;  /* 0x0000000904007302 */ /* 0x000e220000000000 */
[----:B-1----:R-:W-:-:S04]  /*1860*/  FFMA R5, -R9, R0, 1 ;  /* 0x3f80000009057423 */ /* 0x002fc80000000100 */
[----:B------:R-:W-:-:S04]  /*1870*/  FFMA R5, R0, R5, R0 ;  /* 0x0000000500057223 */ /* 0x000fc80000000000 */
[----:B------:R-:W-:-:S04]  /*1880*/  FFMA R0, R4, R5, RZ ;  /* 0x0000000504007223 */ /* 0x000fc800000000ff */
[----:B------:R-:W-:-:S04]  /*1890*/  FFMA R2, -R9, R0, R4 ;  /* 0x0000000009027223 */ /* 0x000fc80000000104 */
[----:B------:R-:W-:Y:S01]  /*18a0*/  FFMA R5, R5, R2, R0 ;  /* 0x0000000205057223 */ /* 0x000fe20000000000 */
[----:B0-----:R-:W-:Y:S06]  /*18b0*/  @!P0 BRA `(.L_x_19) ;  /* 0x0000000000108947 */ /* 0x001fec0003800000 */
[----:B------:R-:W-:Y:S01]  /*18c0*/  IMAD.MOV.U32 R5, RZ, RZ, R9 ;  /* 0x000000ffff057224 */ /* 0x000fe200078e0009 */
[----:B------:R-:W-:-:S07]  /*18d0*/  MOV R10, 0x18f0 ;  /* 0x000018f0000a7802 */ /* 0x000fce0000000f00 */
[----:B------:R-:W-:Y:S05]  /*18e0*/  CALL.REL.NOINC `($__internal_1_$__cuda_sm3x_div_rn_noftz_f32_slowpath) ;  /* 0x0000000400847944 */ /* 0x000fea0003c00000 */
[----:B------:R-:W-:-:S07]  /*18f0*/  MOV R5, R4 ;  /* 0x0000000400057202 */ /* 0x000fce0000000f00 */
.L_x_19:
[----:B------:R-:W-:Y:S05]  /*1900*/  BSYNC.RECONVERGENT B0 ;  /* 0x0000000000007941 */ /* 0x000fea0003800200 */
.L_x_18:
[----:B------:R-:W0:Y:S02]  /*1910*/  LDC.64 R2, c[0x0][0x398] ;  /* 0x0000e600ff027b82 */ /* 0x000e240000000a00 */
[----:B0-----:R-:W-:-:S05]  /*1920*/  IMAD.WIDE R6, R6, 0x4, R2 ;  /* 0x0000000406067825 */ /* 0x001fca00078e0202 */
[----:B------:R-:W-:Y:S01]  /*1930*/  STG.E desc[UR6][R6.64], R5 ;  /* 0x0000000506007986 */ /* 0x000fe2000c101906 */
[----:B------:R-:W-:Y:S05]  /*1940*/  EXIT ;  /* 0x000000000000794d */ /* 0x000fea0003800000 */
        .weak           $__internal_0_$__cuda_sm20_div_rn_f64_full
        .type           $__internal_0_$__cuda_sm20_div_rn_f64_full,@function
        .size           $__internal_0_$__cuda_sm20_div_rn_f64_full,($__internal_1_$__cuda_sm3x_div_rn_noftz_f32_slowpath - $__internal_0_$__cuda_sm20_div_rn_f64_full)
$__internal_0_$__cuda_sm20_div_rn_f64_full:
[C---:B------:R-:W-:Y:S01]  /*1950*/  FSETP.GEU.AND P0, PT, |R5|.reuse, 1.469367938527859385e-39, PT ;  /* 0x001000000500780b */ /* 0x040fe20003f0e200 */
[----:B------:R-:W-:Y:S01]  /*1960*/  IMAD.MOV.U32 R14, RZ, RZ, 0x1 ;  /* 0x00000001ff0e7424 */ /* 0x000fe200078e00ff */
[----:B------:R-:W-:Y:S01]  /*1970*/  LOP3.LUT R2, R5, 0x800fffff, RZ, 0xc0, !PT ;  /* 0x800fffff05027812 */ /* 0x000fe200078ec0ff */
[----:B------:R-:W-:Y:S01]  /*1980*/  IMAD.MOV.U32 R21, RZ, RZ, 0x1ca00000 ;  /* 0x1ca00000ff157424 */ /* 0x000fe200078e00ff */
[C---:B------:R-:W-:Y:S01]  /*1990*/  FSETP.GEU.AND P2, PT, |R11|.reuse, 1.469367938527859385e-39, PT ;  /* 0x001000000b00780b */ /* 0x040fe20003f4e200 */
[----:B------:R-:W-:Y:S01]  /*19a0*/  BSSY.RECONVERGENT B1, `(.L_x_20) ;  /* 0x0000052000017945 */ /* 0x000fe20003800200 */
[----:B------:R-:W-:Y:S01]  /*19b0*/  LOP3.LUT R3, R2, 0x3ff00000, RZ, 0xfc, !PT ;  /* 0x3ff0000002037812 */ /* 0x000fe200078efcff */
[----:B------:R-:W-:Y:S01]  /*19c0*/  IMAD.MOV.U32 R2, RZ, RZ, R4 ;  /* 0x000000ffff027224 */ /* 0x000fe200078e0004 */
[----:B------:R-:W-:Y:S02]  /*19d0*/  LOP3.LUT R20, R11, 0x7ff00000, RZ, 0xc0, !PT ;  /* 0x7ff000000b147812 */ /* 0x000fe400078ec0ff */
[----:B------:R-:W-:-:S03]  /*19e0*/  LOP3.LUT R23, R5, 0x7ff00000, RZ, 0xc0, !PT ;  /* 0x7ff0000005177812 */ /* 0x000fc600078ec0ff */
[----:B------:R-:W-:Y:S01]  /*19f0*/  @!P0 DMUL R2, R4, 8.98846567431157953865e+307 ;  /* 0x7fe0000004028828 */ /* 0x000fe20000000000 */
[C---:B------:R-:W-:Y:S01]  /*1a00*/  ISETP.GE.U32.AND P1, PT, R20.reuse, R23, PT ;  /* 0x000000171400720c */ /* 0x040fe20003f26070 */
[----:B------:R-:W-:Y:S02]  /*1a10*/  IMAD.MOV.U32 R22, RZ, RZ, R20 ;  /* 0x000000ffff167224 */ /* 0x000fe400078e0014 */
[----:B------:R-:W-:Y:S02]  /*1a20*/  @!P2 LOP3.LUT R17, R5, 0x7ff00000, RZ, 0xc0, !PT ;  /* 0x7ff000000511a812 */ /* 0x000fe400078ec0ff */
[----:B------:R-:W0:Y:S02]  /*1a30*/  MUFU.RCP64H R15, R3 ;  /* 0x00000003000f7308 */ /* 0x000e240000001800 */
[----:B------:R-:W-:Y:S02]  /*1a40*/  @!P2 ISETP.GE.U32.AND P3, PT, R20, R17, PT ;  /* 0x000000111400a20c */ /* 0x000fe40003f66070 */
[----:B------:R-:W-:-:S02]  /*1a50*/  @!P0 LOP3.LUT R23, R3, 0x7ff00000, RZ, 0xc0, !PT ;  /* 0x7ff0000003178812 */ /* 0x000fc400078ec0ff */
[----:B------:R-:W-:-:S03]  /*1a60*/  @!P2 SEL R17, R21, 0x63400000, !P3 ;  /* 0x634000001511a807 */ /* 0x000fc60005800000 */
[----:B------:R-:W-:Y:S01]  /*1a70*/  VIADD R25, R23, 0xffffffff ;  /* 0xffffffff17197836 */ /* 0x000fe20000000000 */
[----:B------:R-:W-:-:S04]  /*1a80*/  @!P2 LOP3.LUT R18, R17, 0x80000000, R11, 0xf8, !PT ;  /* 0x800000001112a812 */ /* 0x000fc800078ef80b */
[----:B------:R-:W-:Y:S02]  /*1a90*/  @!P2 LOP3.LUT R19, R18, 0x100000, RZ, 0xfc, !PT ;  /* 0x001000001213a812 */ /* 0x000fe400078efcff */
[----:B------:R-:W-:Y:S01]  /*1aa0*/  @!P2 MOV R18, RZ ;  /* 0x000000ff0012a202 */ /* 0x000fe20000000f00 */
[----:B0-----:R-:W-:-:S08]  /*1ab0*/  DFMA R12, R14, -R2, 1 ;  /* 0x3ff000000e0c742b */ /* 0x001fd00000000802 */
[----:B------:R-:W-:-:S08]  /*1ac0*/  DFMA R12, R12, R12, R12 ;  /* 0x0000000c0c0c722b */ /* 0x000fd0000000000c */
[----:B------:R-:W-:Y:S01]  /*1ad0*/  DFMA R14, R14, R12, R14 ;  /* 0x0000000c0e0e722b */ /* 0x000fe2000000000e */
[----:B------:R-:W-:Y:S01]  /*1ae0*/  SEL R13, R21, 0x63400000, !P1 ;  /* 0x63400000150d7807 */ /* 0x000fe20004800000 */
[----:B------:R-:W-:-:S03]  /*1af0*/  IMAD.MOV.U32 R12, RZ, RZ, R10 ;  /* 0x000000ffff0c7224 */ /* 0x000fc600078e000a */
[----:B------:R-:W-:-:S03]  /*1b00*/  LOP3.LUT R13, R13, 0x800fffff, R11, 0xf8, !PT ;  /* 0x800fffff0d0d7812 */ /* 0x000fc600078ef80b */
[----:B------:R-:W-:-:S03]  /*1b10*/  DFMA R16, R14, -R2, 1 ;  /* 0x3ff000000e10742b */ /* 0x000fc60000000802 */
[----:B------:R-:W-:-:S05]  /*1b20*/  @!P2 DFMA R12, R12, 2, -R18 ;  /* 0x400000000c0ca82b */ /* 0x000fca0000000812 */
[----:B------:R-:W-:-:S05]  /*1b30*/  DFMA R16, R14, R16, R14 ;  /* 0x000000100e10722b */ /* 0x000fca000000000e */
[----:B------:R-:W-:-:S03]  /*1b40*/  @!P2 LOP3.LUT R22, R13, 0x7ff00000, RZ, 0xc0, !PT ;  /* 0x7ff000000d16a812 */ /* 0x000fc600078ec0ff */
[----:B------:R-:W-:Y:S02]  /*1b50*/  DMUL R14, R16, R12 ;  /* 0x0000000c100e7228 */ /* 0x000fe40000000000 */
[----:B------:R-:W-:-:S05]  /*1b60*/  VIADD R24, R22, 0xffffffff ;  /* 0xffffffff16187836 */ /* 0x000fca0000000000 */
[----:B------:R-:W-:Y:S01]  /*1b70*/  ISETP.GT.U32.AND P0, PT, R24, 0x7feffffe, PT ;  /* 0x7feffffe1800780c */ /* 0x000fe20003f04070 */
[----:B------:R-:W-:-:S03]  /*1b80*/  DFMA R18, R14, -R2, R12 ;  /* 0x800000020e12722b */ /* 0x000fc6000000000c */
[----:B------:R-:W-:-:S05]  /*1b90*/  ISETP.GT.U32.OR P0, PT, R25, 0x7feffffe, P0 ;  /* 0x7feffffe1900780c */ /* 0x000fca0000704470 */
[----:B------:R-:W-:-:S08]  /*1ba0*/  DFMA R18, R16, R18, R14 ;  /* 0x000000121012722b */ /* 0x000fd0000000000e */
[----:B------:R-:W-:Y:S05]  /*1bb0*/  @P0 BRA `(.L_x_21) ;  /* 0x00000000006c0947 */ /* 0x000fea0003800000 */
[----:B------:R-:W-:-:S04]  /*1bc0*/  LOP3.LUT R11, R5, 0x7ff00000, RZ, 0xc0, !PT ;  /* 0x7ff00000050b7812 */ /* 0x000fc800078ec0ff */
[CC--:B------:R-:W-:Y:S02]  /*1bd0*/  VIADDMNMX R10, R20.reuse, -R11.reuse, 0xb9600000, !PT ;  /* 0xb9600000140a7446 */ /* 0x0c0fe4000780090b */
[----:B------:R-:W-:Y:S02]  /*1be0*/  ISETP.GE.U32.AND P0, PT, R20, R11, PT ;  /* 0x0000000b1400720c */ /* 0x000fe40003f06070 */
[----:B------:R-:W-:Y:S02]  /*1bf0*/  VIMNMX R10, PT, PT, R10, 0x46a00000, PT ;  /* 0x46a000000a0a7848 */ /* 0x000fe40003fe0100 */
[----:B------:R-:W-:-:S05]  /*1c00*/  SEL R21, R21, 0x63400000, !P0 ;  /* 0x6340000015157807 */ /* 0x000fca0004000000 */
[----:B------:R-:W-:Y:S02]  /*1c10*/  IMAD.IADD R16, R10, 0x1, -R21 ;  /* 0x000000010a107824 */ /* 0x000fe400078e0a15 */
[----:B------:R-:W-:-:S03]  /*1c20*/  IMAD.MOV.U32 R10, RZ, RZ, RZ ;  /* 0x000000ffff0a7224 */ /* 0x000fc600078e00ff */
[----:B------:R-:W-:-:S06]  /*1c30*/  IADD3 R11, PT, PT, R16, 0x7fe00000, RZ ;  /* 0x7fe00000100b7810 */ /* 0x000fcc0007ffe0ff */
[----:B------:R-:W-:-:S10]  /*1c40*/  DMUL R14, R18, R10 ;  /* 0x0000000a120e7228 */ /* 0x000fd40000000000 */
[----:B------:R-:W-:-:S13]  /*1c50*/  FSETP.GTU.AND P0, PT, |R15|, 1.469367938527859385e-39, PT ;  /* 0x001000000f00780b */ /* 0x000fda0003f0c200 */
[----:B------:R-:W-:Y:S05]  /*1c60*/  @P0 BRA `(.L_x_22) ;  /* 0x0000000000940947 */ /* 0x000fea0003800000 */
[----:B------:R-:W-:Y:S01]  /*1c70*/  DFMA R2, R18, -R2, R12 ;  /* 0x800000021202722b */ /* 0x000fe2000000000c */
[----:B------:R-:W-:-:S09]  /*1c80*/  IMAD.MOV.U32 R10, RZ, RZ, RZ ;  /* 0x000000ffff0a7224 */ /* 0x000fd200078e00ff */
[C---:B------:R-:W-:Y:S02]  /*1c90*/  FSETP.NEU.AND P0, PT, R3.reuse, RZ, PT ;  /* 0x000000ff0300720b */ /* 0x040fe40003f0d000 */
[----:B------:R-:W-:-:S04]  /*1ca0*/  LOP3.LUT R5, R3, 0x80000000, R5, 0x48, !PT ;  /* 0x8000000003057812 */ /* 0x000fc800078e4805 */
[----:B------:R-:W-:-:S07]  /*1cb0*/  LOP3.LUT R11, R5, R11, RZ, 0xfc, !PT ;  /* 0x0000000b050b7212 */ /* 0x000fce00078efcff */
[----:B------:R-:W-:Y:S05]  /*1cc0*/  @!P0 BRA `(.L_x_22) ;  /* 0x00000000007c8947 */ /* 0x000fea0003800000 */
[----:B------:R-:W-:Y:S01]  /*1cd0*/  IMAD.MOV R3, RZ, RZ, -R16 ;  /* 0x000000ffff037224 */ /* 0x000fe200078e0a10 */
[----:B------:R-:W-:Y:S01]  /*1ce0*/  DMUL.RP R10, R18, R10 ;  /* 0x0000000a120a7228 */ /* 0x000fe20000008000 */
[----:B------:R-:W-:-:S06]  /*1cf0*/  IMAD.MOV.U32 R2, RZ, RZ, RZ ;  /* 0x000000ffff027224 */ /* 0x000fcc00078e00ff */
[----:B------:R-:W-:-:S03]  /*1d00*/  DFMA R2, R14, -R2, R18 ;  /* 0x800000020e02722b */ /* 0x000fc60000000012 */
[----:B------:R-:W-:-:S03]  /*1d10*/  LOP3.LUT R5, R11, R5, RZ, 0x3c, !PT ;  /* 0x000000050b057212 */ /* 0x000fc600078e3cff */
[----:B------:R-:W-:-:S04]  /*1d20*/  IADD3 R2, PT, PT, -R16, -0x43300000, RZ ;  /* 0xbcd0000010027810 */ /* 0x000fc80007ffe1ff */
[----:B------:R-:W-:-:S04]  /*1d30*/  FSETP.NEU.AND P0, PT, |R3|, R2, PT ;  /* 0x000000020300720b */ /* 0x000fc80003f0d200 */
[----:B------:R-:W-:Y:S02]  /*1d40*/  FSEL R14, R10, R14, !P0 ;  /* 0x0000000e0a0e7208 */ /* 0x000fe40004000000 */
[----:B------:R-:W-:Y:S01]  /*1d50*/  FSEL R15, R5, R15, !P0 ;  /* 0x0000000f050f7208 */ /* 0x000fe20004000000 */
[----:B------:R-:W-:Y:S06]  /*1d60*/  BRA `(.L_x_22) ;  /* 0x0000000000547947 */ /* 0x000fec0003800000 */
.L_x_21:
[----:B------:R-:W-:-:S14]  /*1d70*/  DSETP.NAN.AND P0, PT, R10, R10, PT ;  /* 0x0000000a0a00722a */ /* 0x000fdc0003f08000 */
[----:B------:R-:W-:Y:S05]  /*1d80*/  @P0 BRA `(.L_x_23) ;  /* 0x0000000000440947 */ /* 0x000fea0003800000 */
[----:B------:R-:W-:-:S14]  /*1d90*/  DSETP.NAN.AND P0, PT, R4, R4, PT ;  /* 0x000000040400722a */ /* 0x000fdc0003f08000 */
[----:B------:R-:W-:Y:S05]  /*1da0*/  @P0 BRA `(.L_x_24) ;  /* 0x0000000000300947 */ /* 0x000fea0003800000 */
[----:B------:R-:W-:Y:S01]  /*1db0*/  ISETP.NE.AND P0, PT, R22, R23, PT ;  /* 0x000000171600720c */ /* 0x000fe20003f05270 */
[----:B------:R-:W-:Y:S01]  /*1dc0*/  IMAD.MOV.U32 R15, RZ, RZ, -0x80000 ;  /* 0xfff80000ff0f7424 */ /* 0x000fe200078e00ff */
[----:B------:R-:W-:-:S11]  /*1dd0*/  MOV R14, 0x0 ;  /* 0x00000000000e7802 */ /* 0x000fd60000000f00 */
[----:B------:R-:W-:Y:S05]  /*1de0*/  @!P0 BRA `(.L_x_22) ;  /* 0x0000000000348947 */ /* 0x000fea0003800000 */
[----:B------:R-:W-:Y:S02]  /*1df0*/  ISETP.NE.AND P0, PT, R22, 0x7ff00000, PT ;  /* 0x7ff000001600780c */ /* 0x000fe40003f05270 */
[----:B------:R-:W-:Y:S02]  /*1e00*/  LOP3.LUT R15, R11, 0x80000000, R5, 0x48, !PT ;  /* 0x800000000b0f7812 */ /* 0x000fe400078e4805 */
[----:B------:R-:W-:-:S13]  /*1e10*/  ISETP.EQ.OR P0, PT, R23, RZ, !P0 ;  /* 0x000000ff1700720c */ /* 0x000fda0004702670 */
[----:B------:R-:W-:Y:S01]  /*1e20*/  @P0 LOP3.LUT R2, R15, 0x7ff00000, RZ, 0xfc, !PT ;  /* 0x7ff000000f020812 */ /* 0x000fe200078efcff */
[----:B------:R-:W-:Y:S02]  /*1e30*/  @!P0 IMAD.MOV.U32 R14, RZ, RZ, RZ ;  /* 0x000000ffff0e8224 */ /* 0x000fe400078e00ff */
[----:B------:R-:W-:Y:S02]  /*1e40*/  @P0 IMAD.MOV.U32 R14, RZ, RZ, RZ ;  /* 0x000000ffff0e0224 */ /* 0x000fe400078e00ff */
[----:B------:R-:W-:Y:S01]  /*1e50*/  @P0 IMAD.MOV.U32 R15, RZ, RZ, R2 ;  /* 0x000000ffff0f0224 */ /* 0x000fe200078e0002 */
[----:B------:R-:W-:Y:S06]  /*1e60*/  BRA `(.L_x_22) ;  /* 0x0000000000147947 */ /* 0x000fec0003800000 */
.L_x_24:
[----:B------:R-:W-:Y:S02]  /*1e70*/  LOP3.LUT R15, R5, 0x80000, RZ, 0xfc, !PT ;  /* 0x00080000050f7812 */ /* 0x000fe400078efcff */
[----:B------:R-:W-:Y:S01]  /*1e80*/  MOV R14, R4 ;  /* 0x00000004000e7202 */ /* 0x000fe20000000f00 */
[----:B------:R-:W-:Y:S06]  /*1e90*/  BRA `(.L_x_22) ;  /* 0x0000000000087947 */ /* 0x000fec0003800000 */
.L_x_23:
[----:B------:R-:W-:Y:S01]  /*1ea0*/  LOP3.LUT R15, R11, 0x80000, RZ, 0xfc, !PT ;  /* 0x000800000b0f7812 */ /* 0x000fe200078efcff */
[----:B------:R-:W-:-:S07]  /*1eb0*/  IMAD.MOV.U32 R14, RZ, RZ, R10 ;  /* 0x000000ffff0e7224 */ /* 0x000fce00078e000a */
.L_x_22:
[----:B------:R-:W-:Y:S05]  /*1ec0*/  BSYNC.RECONVERGENT B1 ;  /* 0x0000000000017941 */ /* 0x000fea0003800200 */
.L_x_20:
[----:B------:R-:W-:Y:S02]  /*1ed0*/  IMAD.MOV.U32 R2, RZ, RZ, R0 ;  /* 0x000000ffff027224 */ /* 0x000fe400078e0000 */
[----:B------:R-:W-:-:S04]  /*1ee0*/  IMAD.MOV.U32 R3, RZ, RZ, 0x0 ;  /* 0x00000000ff037424 */ /* 0x000fc800078e00ff */
[----:B------:R-:W-:Y:S05]  /*1ef0*/  RET.REL.NODEC R2 `(_Z18initialize_weightsPfS_S_S_iiiffff) ;  /* 0xffffffe002407950 */ /* 0x000fea0003c3ffff */
        .weak           $__internal_1_$__cuda_sm3x_div_rn_noftz_f32_slowpath
        .type           $__internal_1_$__cuda_sm3x_div_rn_noftz_f32_slowpath,@function
        .size           $__internal_1_$__cuda_sm3x_div_rn_noftz_f32_slowpath,(.L_x_104 - $__internal_1_$__cuda_sm3x_div_rn_noftz_f32_slowpath)
$__internal_1_$__cuda_sm3x_div_rn_noftz_f32_slowpath:
[----:B------:R-:W-:Y:S01]  /*1f00*/  SHF.R.U32.HI R11, RZ, 0x17, R5 ;  /* 0x00000017ff0b7819 */ /* 0x000fe20000011605 */
[----:B------:R-:W-:Y:S01]  /*1f10*/  BSSY.RECONVERGENT B1, `(.L_x_25) ;  /* 0x0000062000017945 */ /* 0x000fe20003800200 */
[----:B------:R-:W-:Y:S02]  /*1f20*/  SHF.R.U32.HI R12, RZ, 0x17, R4 ;  /* 0x00000017ff0c7819 */ /* 0x000fe40000011604 */
[----:B------:R-:W-:Y:S02]  /*1f30*/  LOP3.LUT R11, R11, 0xff, RZ, 0xc0, !PT ;  /* 0x000000ff0b0b7812 */ /* 0x000fe400078ec0ff */
[----:B------:R-:W-:-:S03]  /*1f40*/  LOP3.LUT R13, R12, 0xff, RZ, 0xc0, !PT ;  /* 0x000000ff0c0d7812 */ /* 0x000fc600078ec0ff */
[----:B------:R-:W-:Y:S01]  /*1f50*/  VIADD R15, R11, 0xffffffff ;  /* 0xffffffff0b0f7836 */ /* 0x000fe20000000000 */
[----:B------:R-:W-:-:S04]  /*1f60*/  IADD3 R14, PT, PT, R13, -0x1, RZ ;  /* 0xffffffff0d0e7810 */ /* 0x000fc80007ffe0ff */
[----:B------:R-:W-:-:S04]  /*1f70*/  ISETP.GT.U32.AND P0, PT, R15, 0xfd, PT ;  /* 0x000000fd0f00780c */ /* 0x000fc80003f04070 */
[----:B------:R-:W-:-:S13]  /*1f80*/  ISETP.GT.U32.OR P0, PT, R14, 0xfd, P0 ;  /* 0x000000fd0e00780c */ /* 0x000fda0000704470 */
[----:B------:R-:W-:Y:S01]  /*1f90*/  @!P0 IMAD.MOV.U32 R12, RZ, RZ, RZ ;  /* 0x000000ffff0c8224 */ /* 0x000fe200078e00ff */
[----:B------:R-:W-:Y:S06]  /*1fa0*/  @!P0 BRA `(.L_x_26) ;  /* 0x00000000005c8947 */ /* 0x000fec0003800000 */
[----:B------:R-:W-:Y:S02]  /*1fb0*/  FSETP.GTU.FTZ.AND P0, PT, |R4|, +INF , PT ;  /* 0x7f8000000400780b */ /* 0x000fe40003f1c200 */
[----:B------:R-:W-:-:S04]  /*1fc0*/  FSETP.GTU.FTZ.AND P1, PT, |R5|, +INF , PT ;  /* 0x7f8000000500780b */ /* 0x000fc80003f3c200 */
[----:B------:R-:W-:-:S13]  /*1fd0*/  PLOP3.LUT P0, PT, P0, P1, PT, 0xf8, 0x8f ;  /* 0x00000000008f781c */ /* 0x000fda0000703f70 */
[----:B------:R-:W-:Y:S05]  /*1fe0*/  @P0 BRA `(.L_x_27) ;  /* 0x00000004004c0947 */ /* 0x000fea0003800000 */
[----:B------:R-:W-:-:S13]  /*1ff0*/  LOP3.LUT P0, RZ, R5, 0x7fffffff, R4, 0xc8, !PT ;  /* 0x7fffffff05ff7812 */ /* 0x000fda000780c804 */
[----:B------:R-:W-:Y:S05]  /*2000*/  @!P0 BRA `(.L_x_28) ;  /* 0x00000004003c8947 */ /* 0x000fea0003800000 */
[C---:B------:R-:W-:Y:S02]  /*2010*/  FSETP.NEU.FTZ.AND P1, PT, |R4|.reuse, +INF , PT ;  /* 0x7f8000000400780b */ /* 0x040fe40003f3d200 */
[----:B------:R-:W-:Y:S02]  /*2020*/  FSETP.NEU.FTZ.AND P2, PT, |R5|, +INF , PT ;  /* 0x7f8000000500780b */ /* 0x000fe40003f5d200 */
[----:B------:R-:W-:-:S11]  /*2030*/  FSETP.NEU.FTZ.AND P0, PT, |R4|, +INF , PT ;  /* 0x7f8000000400780b */ /* 0x000fd60003f1d200 */
[----:B------:R-:W-:Y:S05]  /*2040*/  @!P2 BRA !P1, `(.L_x_28) ;  /* 0x00000004002ca947 */ /* 0x000fea0004800000 */
[----:B------:R-:W-:-:S04]  /*2050*/  LOP3.LUT P1, RZ, R4, 0x7fffffff, RZ, 0xc0, !PT ;  /* 0x7fffffff04ff7812 */ /* 0x000fc8000782c0ff */
[----:B------:R-:W-:-:S13]  /*2060*/  PLOP3.LUT P1, PT, P2, P1, PT, 0x2f, 0xf2 ;  /* 0x0000000000f2781c */ /* 0x000fda0001722577 */
[----:B------:R-:W-:Y:S05]  /*2070*/  @P1 BRA `(.L_x_29) ;  /* 0x0000000400181947 */ /* 0x000fea0003800000 */
[----:B------:R-:W-:-:S04]  /*2080*/  LOP3.LUT P1, RZ, R5, 0x7fffffff, RZ, 0xc0, !PT ;  /* 0x7fffffff05ff7812 */ /* 0x000fc8000782c0ff */
[----:B------:R-:W-:-:S13]  /*2090*/  PLOP3.LUT P0, PT, P0, P1, PT, 0x2f, 0xf2 ;  /* 0x0000000000f2781c */ /* 0x000fda0000702577 */
[----:B------:R-:W-:Y:S05]  /*20a0*/  @P0 BRA `(.L_x_30) ;  /* 0x0000000400000947 */ /* 0x000fea0003800000 */
[----:B------:R-:W-:Y:S02]  /*20b0*/  ISETP.GE.AND P0, PT, R14, RZ, PT ;  /* 0x000000ff0e00720c */ /* 0x000fe40003f06270 */
[----:B------:R-:W-:-:S11]  /*20c0*/  ISETP.GE.AND P1, PT, R15, RZ, PT ;  /* 0x000000ff0f00720c */ /* 0x000fd60003f26270 */
[----:B------:R-:W-:Y:S02]  /*20d0*/  @P0 IMAD.MOV.U32 R12, RZ, RZ, RZ ;  /* 0x000000ffff0c0224 */ /* 0x000fe400078e00ff */
[----:B------:R-:W-:Y:S01]  /*20e0*/  @!P0 FFMA R4, R4, 1.84467440737095516160e+19, RZ ;  /* 0x5f80000004048823 */ /* 0x000fe200000000ff */
[----:B------:R-:W-:Y:S02]  /*20f0*/  @!P0 IMAD.MOV.U32 R12, RZ, RZ, -0x40 ;  /* 0xffffffc0ff0c8424 */ /* 0x000fe400078e00ff */
[----:B------:R-:W-:-:S03]  /*2100*/  @!P1 FFMA R5, R5, 1.84467440737095516160e+19, RZ ;  /* 0x5f80000005059823 */ /* 0x000fc600000000ff */
[----:B------:R-:W-:-:S07]  /*2110*/  @!P1 IADD3 R12, PT, PT, R12, 0x40, RZ ;  /* 0x000000400c0c9810 */ /* 0x000fce0007ffe0ff */
.L_x_26:
[----:B------:R-:W-:Y:S01]  /*2120*/  LEA R14, R11, 0xc0800000, 0x17 ;  /* 0xc08000000b0e7811 */ /* 0x000fe200078eb8ff */
[----:B------:R-:W-:Y:S01]  /*2130*/  VIADD R13, R13, 0xffffff81 ;  /* 0xffffff810d0d7836 */ /* 0x000fe20000000000 */
[----:B------:R-:W-:Y:S03]  /*2140*/  BSSY.RECONVERGENT B2, `(.L_x_31) ;  /* 0x0000035000027945 */ /* 0x000fe60003800200 */
[----:B------:R-:W-:Y:S02]  /*2150*/  IMAD.IADD R15, R5, 0x1, -R14 ;  /* 0x00000001050f7824 */ /* 0x000fe400078e0a0e */
[C---:B------:R-:W-:Y:S01]  /*2160*/  IMAD R4, R13.reuse, -0x800000, R4 ;  /* 0xff8000000d047824 */ /* 0x040fe200078e0204 */
[----:B------:R-:W-:Y:S01]  /*2170*/  IADD3 R13, PT, PT, R13, 0x7f, -R11 ;  /* 0x0000007f0d0d7810 */ /* 0x000fe20007ffe80b */
[----:B------:R-:W0:Y:S01]  /*2180*/  MUFU.RCP R5, R15 ;  /* 0x0000000f00057308 */ /* 0x000e220000001000 */
[----:B------:R-:W-:-:S03]  /*2190*/  FADD.FTZ R17, -R15, -RZ ;  /* 0x800000ff0f117221 */ /* 0x000fc60000010100 */
[----:B------:R-:W-:Y:S02]  /*21a0*/  IMAD.IADD R13, R13, 0x1, R12 ;  /* 0x000000010d0d7824 */ /* 0x000fe400078e020c */
[----:B0-----:R-:W-:-:S04]  /*21b0*/  FFMA R14, R5, R17, 1 ;  /* 0x3f800000050e7423 */ /* 0x001fc80000000011 */
[----:B------:R-:W-:-:S04]  /*21c0*/  FFMA R5, R5, R14, R5 ;  /* 0x0000000e05057223 */ /* 0x000fc80000000005 */
[----:B------:R-:W-:-:S04]  /*21d0*/  FFMA R14, R4, R5, RZ ;  /* 0x00000005040e7223 */ /* 0x000fc800000000ff */
[----:B------:R-:W-:-:S04]  /*21e0*/  FFMA R16, R17, R14, R4 ;  /* 0x0000000e11107223 */ /* 0x000fc80000000004 */
[----:B------:R-:W-:-:S04]  /*21f0*/  FFMA R14, R5, R16, R14 ;  /* 0x00000010050e7223 */ /* 0x000fc8000000000e */
[----:B------:R-:W-:-:S04]  /*2200*/  FFMA R17, R17, R14, R4 ;  /* 0x0000000e11117223 */ /* 0x000fc80000000004 */
[----:B------:R-:W-:-:S05]  /*2210*/  FFMA R4, R5, R17, R14 ;  /* 0x0000001105047223 */ /* 0x000fca000000000e */
[----:B------:R-:W-:-:S04]  /*2220*/  SHF.R.U32.HI R11, RZ, 0x17, R4 ;  /* 0x00000017ff0b7819 */ /* 0x000fc80000011604 */
[----:B------:R-:W-:-:S04]  /*2230*/  LOP3.LUT R11, R11, 0xff, RZ, 0xc0, !PT ;  /* 0x000000ff0b0b7812 */ /* 0x000fc800078ec0ff */
[----:B------:R-:W-:-:S05]  /*2240*/  IADD3 R15, PT, PT, R11, R13, RZ ;  /* 0x0000000d0b0f7210 */ /* 0x000fca0007ffe0ff */
[----:B------:R-:W-:-:S05]  /*2250*/  VIADD R11, R15, 0xffffffff ;  /* 0xffffffff0f0b7836 */ /* 0x000fca0000000000 */
[----:B------:R-:W-:-:S13]  /*2260*/  ISETP.GE.U32.AND P0, PT, R11, 0xfe, PT ;  /* 0x000000fe0b00780c */ /* 0x000fda0003f06070 */
[----:B------:R-:W-:Y:S05]  /*2270*/  @!P0 BRA `(.L_x_32) ;  /* 0x0000000000808947 */ /* 0x000fea0003800000 */
[----:B------:R-:W-:-:S13]  /*2280*/  ISETP.GT.AND P0, PT, R15, 0xfe, PT ;  /* 0x000000fe0f00780c */ /* 0x000fda0003f04270 */
[----:B------:R-:W-:Y:S05]  /*2290*/  @P0 BRA `(.L_x_33) ;  /* 0x00000000006c0947 */ /* 0x000fea0003800000 */
[----:B------:R-:W-:-:S13]  /*22a0*/  ISETP.GE.AND P0, PT, R15, 0x1, PT ;  /* 0x000000010f00780c */ /* 0x000fda0003f06270 */
[----:B------:R-:W-:Y:S05]  /*22b0*/  @P0 BRA `(.L_x_34) ;  /* 0x0000000000740947 */ /* 0x000fea0003800000 */
[----:B------:R-:W-:Y:S02]  /*22c0*/  ISETP.GE.AND P0, PT, R15, -0x18, PT ;  /* 0xffffffe80f00780c */ /* 0x000fe40003f06270 */
[----:B------:R-:W-:-:S11]  /*22d0*/  LOP3.LUT R4, R4, 0x80000000, RZ, 0xc0, !PT ;  /* 0x8000000004047812 */ /* 0x000fd600078ec0ff */
[----:B------:R-:W-:Y:S05]  /*22e0*/  @!P0 BRA `(.L_x_34) ;  /* 0x0000000000688947 */ /* 0x000fea0003800000 */
[-CC-:B------:R-:W-:Y:S01]  /*22f0*/  FFMA.RZ R11, R5, R17.reuse, R14.reuse ;  /* 0x00000011050b7223 */ /* 0x180fe2000000c00e */
[----:B------:R-:W-:Y:S01]  /*2300*/  IMAD.MOV R13, RZ, RZ, -R15 ;  /* 0x000000ffff0d7224 */ /* 0x000fe200078e0a0f */
[C---:B------:R-:W-:Y:S02]  /*2310*/  ISETP.NE.AND P2, PT, R15.reuse, RZ, PT ;  /* 0x000000ff0f00720c */ /* 0x040fe40003f45270 */
[----:B------:R-:W-:Y:S02]  /*2320*/  ISETP.NE.AND P1, PT, R15, RZ, PT ;  /* 0x000000ff0f00720c */ /* 0x000fe40003f25270 */
[----:B------:R-:W-:Y:S01]  /*2330*/  LOP3.LUT R12, R11, 0x7fffff, RZ, 0xc0, !PT ;  /* 0x007fffff0b0c7812 */ /* 0x000fe200078ec0ff */
[CCC-:B------:R-:W-:Y:S01]  /*2340*/  FFMA.RP R11, R5.reuse, R17.reuse, R14.reuse ;  /* 0x00000011050b7223 */ /* 0x1c0fe2000000800e */
[----:B------:R-:W-:Y:S01]  /*2350*/  FFMA.RM R14, R5, R17, R14 ;  /* 0x00000011050e7223 */ /* 0x000fe2000000400e */
[----:B------:R-:W-:Y:S01]  /*2360*/  VIADD R5, R15, 0x20 ;  /* 0x000000200f057836 */ /* 0x000fe20000000000 */
[----:B------:R-:W-:-:S03]  /*2370*/  LOP3.LUT R12, R12, 0x800000, RZ, 0xfc, !PT ;  /* 0x008000000c0c7812 */ /* 0x000fc600078efcff */
[----:B------:R-:W-:Y:S02]  /*2380*/  FSETP.NEU.FTZ.AND P0, PT, R11, R14, PT ;  /* 0x0000000e0b00720b */ /* 0x000fe40003f1d000 */
[----:B------:R-:W-:Y:S02]  /*2390*/  SHF.L.U32 R5, R12, R5, RZ ;  /* 0x000000050c057219 */ /* 0x000fe400000006ff */
[----:B------:R-:W-:Y:S02]  /*23a0*/  SEL R11, R13, RZ, P2 ;  /* 0x000000ff0d0b7207 */ /* 0x000fe40001000000 */
[----:B------:R-:W-:Y:S02]  /*23b0*/  ISETP.NE.AND P1, PT, R5, RZ, P1 ;  /* 0x000000ff0500720c */ /* 0x000fe40000f25270 */
[----:B------:R-:W-:Y:S02]  /*23c0*/  SHF.R.U32.HI R11, RZ, R11, R12 ;  /* 0x0000000bff0b7219 */ /* 0x000fe4000001160c */
[----:B------:R-:W-:-:S02]  /*23d0*/  PLOP3.LUT P0, PT, P0, P1, PT, 0xf8, 0x8f ;  /* 0x00000000008f781c */ /* 0x000fc40000703f70 */
[----:B------:R-:W-:Y:S02]  /*23e0*/  SHF.R.U32.HI R12, RZ, 0x1, R11 ;  /* 0x00000001ff0c7819 */ /* 0x000fe4000001160b */
[----:B------:R-:W-:-:S04]  /*23f0*/  SEL R5, RZ, 0x1, !P0 ;  /* 0x00000001ff057807 */ /* 0x000fc80004000000 */
[----:B------:R-:W-:-:S04]  /*2400*/  LOP3.LUT R14, R5, 0x1, R12, 0xf8, !PT ;  /* 0x00000001050e7812 */ /* 0x000fc800078ef80c */
[----:B------:R-:W-:-:S04]  /*2410*/  LOP3.LUT R11, R14, R11, RZ, 0xc0, !PT ;  /* 0x0000000b0e0b7212 */ /* 0x000fc800078ec0ff */
[----:B------:R-:W-:-:S04]  /*2420*/  IADD3 R11, PT, PT, R12, R11, RZ ;  /* 0x0000000b0c0b7210 */ /* 0x000fc80007ffe0ff */
[----:B------:R-:W-:Y:S01]  /*2430*/  LOP3.LUT R4, R11, R4, RZ, 0xfc, !PT ;  /* 0x000000040b047212 */ /* 0x000fe200078efcff */
[----:B------:R-:W-:Y:S06]  /*2440*/  BRA `(.L_x_34) ;  /* 0x0000000000107947 */ /* 0x000fec0003800000 */
.L_x_33:
[----:B------:R-:W-:-:S04]  /*2450*/  LOP3.LUT R4, R4, 0x80000000, RZ, 0xc0, !PT ;  /* 0x8000000004047812 */ /* 0x000fc800078ec0ff */
[----:B------:R-:W-:Y:S01]  /*2460*/  LOP3.LUT R4, R4, 0x7f800000, RZ, 0xfc, !PT ;  /* 0x7f80000004047812 */ /* 0x000fe200078efcff */
[----:B------:R-:W-:Y:S06]  /*2470*/  BRA `(.L_x_34) ;  /* 0x0000000000047947 */ /* 0x000fec0003800000 */
.L_x_32:
[----:B------:R-:W-:-:S07]  /*2480*/  IMAD R4, R13, 0x800000, R4 ;  /* 0x008000000d047824 */ /* 0x000fce00078e0204 */
.L_x_34:
[----:B------:R-:W-:Y:S05]  /*2490*/  BSYNC.RECONVERGENT B2 ;  /* 0x0000000000027941 */ /* 0x000fea0003800200 */
.L_x_31:
[----:B------:R-:W-:Y:S05]  /*24a0*/  BRA `(.L_x_35) ;  /* 0x0000000000207947 */ /* 0x000fea0003800000 */
.L_x_30:
[----:B------:R-:W-:-:S04]  /*24b0*/  LOP3.LUT R4, R5, 0x80000000, R4, 0x48, !PT ;  /* 0x8000000005047812 */ /* 0x000fc800078e4804 */
[----:B------:R-:W-:Y:S01]  /*24c0*/  LOP3.LUT R4, R4, 0x7f800000, RZ, 0xfc, !PT ;  /* 0x7f80000004047812 */ /* 0x000fe200078efcff */
[----:B------:R-:W-:Y:S06]  /*24d0*/  BRA `(.L_x_35) ;  /* 0x0000000000147947 */ /* 0x000fec0003800000 */
.L_x_29:
[----:B------:R-:W-:Y:S01]  /*24e0*/  LOP3.LUT R4, R5, 0x80000000, R4, 0x48, !PT ;  /* 0x8000000005047812 */ /* 0x000fe200078e4804 */
[----:B------:R-:W-:Y:S06]  /*24f0*/  BRA `(.L_x_35) ;  /* 0x00000000000c7947 */ /* 0x000fec0003800000 */
.L_x_28:
[----:B------:R-:W0:Y:S01]  /*2500*/  MUFU.RSQ R4, -QNAN ;  /* 0xffc0000000047908 */ /* 0x000e220000001400 */
[----:B------:R-:W-:Y:S05]  /*2510*/  BRA `(.L_x_35) ;  /* 0x0000000000047947 */ /* 0x000fea0003800000 */
.L_x_27:
[----:B------:R-:W-:-:S07]  /*2520*/  FADD.FTZ R4, R4, R5 ;  /* 0x0000000504047221 */ /* 0x000fce0000010000 */
.L_x_35:
[----:B------:R-:W-:Y:S05]  /*2530*/  BSYNC.RECONVERGENT B1 ;  /* 0x0000000000017941 */ /* 0x000fea0003800200 */
.L_x_25:
[----:B------:R-:W-:-:S04]  /*2540*/  IMAD.MOV.U32 R11, RZ, RZ, 0x0 ;  /* 0x00000000ff0b7424 */ /* 0x000fc800078e00ff */
[----:B0-----:R-:W-:Y:S05]  /*2550*/  RET.REL.NODEC R10 `(_Z18initialize_weightsPfS_S_S_iiiffff) ;  /* 0xffffffd80aa87950 */ /* 0x001fea0003c3ffff */
.L_x_36:
[----:B------:R-:W-:-:S00]  /*2560*/  BRA `(.L_x_36) ;  /* 0xfffffffc00fc7947 */ /* 0x000fc0000383ffff */
[----:B------:R-:W-:-:S00]  /*2570*/  NOP ;  /* 0x0000000000007918 */ /* 0x000fc00000000000 */
        /* <DEDUP_REMOVED lines=8> */
.L_x_104:


//--------------------- .text._Z20initialize_particlesPfS_S_S_ffiff --------------------------
	.section	.text._Z20initialize_particlesPfS_S_S_ffiff,"ax",@progbits
	.align	128
        .global         _Z20initialize_particlesPfS_S_S_ffiff
        .type           _Z20initialize_particlesPfS_S_S_ffiff,@function
        .size           _Z20initialize_particlesPfS_S_S_ffiff,(.L_x_107 - _Z20initialize_particlesPfS_S_S_ffiff)
        .other          _Z20initialize_particlesPfS_S_S_ffiff,@"STO_CUDA_ENTRY STV_DEFAULT"
_Z20initialize_particlesPfS_S_S_ffiff:
.text._Z20initialize_particlesPfS_S_S_ffiff:
        /* <DEDUP_REMOVED lines=9> */
[----:B------:R-:W-:Y:S01]  /*0090*/  IMAD.MOV.U32 R8, RZ, RZ, 0x3198c20f ;  /* 0x3198c20fff087424 */ /* 0x000fe200078e00ff */
[----:B------:R-:W-:Y:S01]  /*00a0*/  ISETP.NE.AND P0, PT, R7, RZ, PT ;  /* 0x000000ff0700720c */ /* 0x000fe20003f05270 */
[----:B------:R-:W-:Y:S01]  /*00b0*/  IMAD.MOV.U32 R9, RZ, RZ, 0x5efdb30c ;  /* 0x5efdb30cff097424 */ /* 0x000fe200078e00ff */
[----:B------:R-:W0:Y:S01]  /*00c0*/  LDCU.64 UR6, c[0x0][0x358] ;  /* 0x00006b00ff0677ac */ /* 0x000e220008000a00 */
[----:B------:R-:W-:Y:S01]  /*00d0*/  IMAD.MOV.U32 R10, RZ, RZ, 0x423bb012 ;  /* 0x423bb012ff0a7424 */ /* 0x000fe200078e00ff */
[----:B------:R-:W-:Y:S01]  /*00e0*/  BSSY.RECONVERGENT B0, `(.L_x_37) ;  /* 0x0000266000007945 */ /* 0x000fe20003800200 */
[----:B------:R-:W-:Y:S01]  /*00f0*/  IMAD.MOV.U32 R11, RZ, RZ, -0x75bd8fc ;  /* 0xf8a42704ff0b7424 */ /* 0x000fe200078e00ff */
[----:B------:R1:W-:Y:S01]  /*0100*/  STL.64 [R1+0x20], R8 ;  /* 0x0000200801007387 */ /* 0x0003e20000100a00 */
[----:B------:R-:W-:Y:S01]  /*0110*/  IMAD.MOV.U32 R12, RZ, RZ, -0x23270784 ;  /* 0xdcd8f87cff0c7424 */ /* 0x000fe200078e00ff */
[----:B------:R-:W-:Y:S01]  /*0120*/  SHF.R.S32.HI R6, RZ, 0x1f, R7 ;  /* 0x0000001fff067819 */ /* 0x000fe20000011407 */
[----:B------:R-:W-:Y:S01]  /*0130*/  IMAD.MOV.U32 R13, RZ, RZ, 0x57fa2510 ;  /* 0x57fa2510ff0d7424 */ /* 0x000fe200078e00ff */
[----:B------:R1:W-:Y:S01]  /*0140*/  STL.64 [R1+0x28], R10 ;  /* 0x0000280a01007387 */ /* 0x0003e20000100a00 */
[----:B------:R-:W-:-:S02]  /*0150*/  IMAD.MOV.U32 R0, RZ, RZ, 0x5efdb30c ;  /* 0x5efdb30cff007424 */ /* 0x000fc400078e00ff */
[----:B------:R-:W-:Y:S01]  /*0160*/  IMAD.MOV.U32 R3, RZ, RZ, -0x75bd8fc ;  /* 0xf8a42704ff037424 */ /* 0x000fe200078e00ff */
[----:B------:R1:W-:Y:S01]  /*0170*/  STL.64 [R1+0x30], R12 ;  /* 0x0000300c01007387 */ /* 0x0003e20000100a00 */
[----:B------:R-:W-:Y:S02]  /*0180*/  IMAD.MOV.U32 R2, RZ, RZ, 0x423bb012 ;  /* 0x423bb012ff027424 */ /* 0x000fe400078e00ff */
[----:B------:R-:W-:Y:S02]  /*0190*/  IMAD.MOV.U32 R5, RZ, RZ, 0x57fa2510 ;  /* 0x57fa2510ff057424 */ /* 0x000fe400078e00ff */
[----:B------:R-:W-:Y:S01]  /*01a0*/  IMAD.MOV.U32 R4, RZ, RZ, -0x23270784 ;  /* 0xdcd8f87cff047424 */ /* 0x000fe200078e00ff */
[----:B0-----:R-:W-:Y:S06]  /*01b0*/  @!P0 BRA `(.L_x_38) ;  /* 0x0000002400608947 */ /* 0x001fec0003800000 */
[----:B------:R-:W-:Y:S02]  /*01c0*/  IMAD.MOV.U32 R15, RZ, RZ, R6 ;  /* 0x000000ffff0f7224 */ /* 0x000fe400078e0006 */
[----:B------:R-:W-:Y:S02]  /*01d0*/  VIADD R14, R1, 0x20 ;  /* 0x00000020010e7836 */ /* 0x000fe40000000000 */
[----:B-1----:R-:W-:Y:S02]  /*01e0*/  IMAD.MOV.U32 R13, RZ, RZ, RZ ;  /* 0x000000ffff0d7224 */ /* 0x002fe400078e00ff */
[----:B------:R-:W-:Y:S02]  /*01f0*/  IMAD.MOV.U32 R0, RZ, RZ, 0x5efdb30c ;  /* 0x5efdb30cff007424 */ /* 0x000fe400078e00ff */
[----:B------:R-:W-:Y:S02]  /*0200*/  IMAD.MOV.U32 R12, RZ, RZ, R7 ;  /* 0x000000ffff0c7224 */ /* 0x000fe400078e0007 */
[----:B------:R-:W-:-:S02]  /*0210*/  IMAD.MOV.U32 R2, RZ, RZ, 0x423bb012 ;  /* 0x423bb012ff027424 */ /* 0x000fc400078e00ff */
[----:B------:R-:W-:Y:S02]  /*0220*/  IMAD.MOV.U32 R3, RZ, RZ, -0x75bd8fc ;  /* 0xf8a42704ff037424 */ /* 0x000fe400078e00ff */
[----:B------:R-:W-:Y:S02]  /*0230*/  IMAD.MOV.U32 R4, RZ, RZ, -0x23270784 ;  /* 0xdcd8f87cff047424 */ /* 0x000fe400078e00ff */
[----:B------:R-:W-:-:S07]  /*0240*/  IMAD.MOV.U32 R5, RZ, RZ, 0x57fa2510 ;  /* 0x57fa2510ff057424 */ /* 0x000fce00078e00ff */
.L_x_47:
[----:B------:R-:W-:Y:S01]  /*0250*/  LOP3.LUT R6, R12, 0x3, RZ, 0xc0, !PT ;  /* 0x000000030c067812 */ /* 0x000fe200078ec0ff */
[----:B------:R-:W-:Y:S03]  /*0260*/  BSSY.RECONVERGENT B1, `(.L_x_39) ;  /* 0x0000247000017945 */ /* 0x000fe60003800200 */
[----:B------:R-:W-:-:S04]  /*0270*/  ISETP.NE.U32.AND P0, PT, R6, RZ, PT ;  /* 0x000000ff0600720c */ /* 0x000fc80003f05070 */
[----:B------:R-:W-:-:S13]  /*0280*/  ISETP.NE.AND.EX P0, PT, RZ, RZ, PT, P0 ;  /* 0x000000ffff00720c */ /* 0x000fda0003f05300 */
[----:B0-----:R-:W-:Y:S05]  /*0290*/  @!P0 BRA `(.L_x_40) ;  /* 0x00000024000c8947 */ /* 0x001fea0003800000 */
[----:B------:R-:W0:Y:S01]  /*02a0*/  LDC.64 R8, c[0x4][RZ] ;  /* 0x01000000ff087b82 */ /* 0x000e220000000a00 */
[----:B------:R-:W-:Y:S01]  /*02b0*/  IMAD.MOV.U32 R0, RZ, RZ, RZ ;  /* 0x000000ffff007224 */ /* 0x000fe200078e00ff */
[----:B------:R-:W-:Y:S01]  /*02c0*/  CS2R R4, SRZ ;  /* 0x0000000000047805 */ /* 0x000fe2000001ff00 */
[----:B------:R-:W-:Y:S01]  /*02d0*/  IMAD.MOV.U32 R17, RZ, RZ, RZ ;  /* 0x000000ffff117224 */ /* 0x000fe200078e00ff */
[----:B------:R-:W-:Y:S01]  /*02e0*/  CS2R R2, SRZ ;  /* 0x0000000000027805 */ /* 0x000fe2000001ff00 */
[----:B0-----:R-:W-:-:S07]  /*02f0*/  IMAD.WIDE.U32 R8, R13, 0xc80, R8 ;  /* 0x00000c800d087825 */ /* 0x001fce00078e0008 */
.L_x_42:
[----:B------:R-:W-:-:S06]  /*0300*/  IMAD R6, R17, 0x4, R14 ;  /* 0x0000000411067824 */ /* 0x000fcc00078e020e */
[----:B------:R-:W5:Y:S01]  /*0310*/  LDL R6, [R6+0x4] ;  /* 0x0000040006067983 */ /* 0x000f620000100800 */
[----:B------:R-:W-:-:S05]  /*0320*/  UMOV UR4, URZ ;  /* 0x000000ff00047c82 */ /* 0x000fca0008000000 */
.L_x_41:
[----:B-----5:R-:W-:Y:S01]  /*0330*/  SHF.R.U32.HI R20, RZ, UR4, R6 ;  /* 0x00000004ff147c19 */ /* 0x020fe20008011606 */
[----:B------:R-:W-:-:S03]  /*0340*/  IMAD.SHL.U32 R10, R17, 0x20, RZ ;  /* 0x00000020110a7824 */ /* 0x000fc600078e00ff */
[----:B------:R-:W-:Y:S01]  /*0350*/  LOP3.LUT R11, R20, 0x1, RZ, 0xc0, !PT ;  /* 0x00000001140b7812 */ /* 0x000fe200078ec0ff */
[----:B------:R-:W-:-:S03]  /*0360*/  VIADD R10, R10, UR4 ;  /* 0x000000040a0a7c36 */ /* 0x000fc60008000000 */
[----:B------:R-:W-:Y:S01]  /*0370*/  ISETP.NE.U32.AND P0, PT, R11, 0x1, PT ;  /* 0x000000010b00780c */ /* 0x000fe20003f05070 */
[----:B------:R-:W-:-:S03]  /*0380*/  IMAD R11, R10, 0x5, RZ ;  /* 0x000000050a0b7824 */ /* 0x000fc600078e02ff */
[----:B------:R-:W-:Y:S01]  /*0390*/  R2P PR, R20, 0x7e ;  /* 0x0000007e14007804 */ /* 0x000fe20000000000 */
[----:B------:R-:W-:-:S08]  /*03a0*/  IMAD.WIDE.U32 R10, R11, 0x4, R8 ;  /* 0x000000040b0a7825 */ /* 0x000fd000078e0008 */
[----:B------:R-:W2:Y:S04]  /*03b0*/  @!P0 LDG.E R19, desc[UR6][R10.64] ;  /* 0x000000060a138981 */ /* 0x000ea8000c1e1900 */
[----:B------:R-:W3:Y:S04]  /*03c0*/  @P1 LDG.E R21, desc[UR6][R10.64+0x14] ;  /* 0x000014060a151981 */ /* 0x000ee8000c1e1900 */
[----:B------:R-:W4:Y:S04]  /*03d0*/  @P2 LDG.E R23, desc[UR6][R10.64+0x28] ;  /* 0x000028060a172981 */ /* 0x000f28000c1e1900 */
[----:B------:R-:W4:Y:S04]  /*03e0*/  @P3 LDG.E R25, desc[UR6][R10.64+0x3c] ;  /* 0x00003c060a193981 */ /* 0x000f28000c1e1900 */
[----:B------:R-:W4:Y:S04]  /*03f0*/  @!P0 LDG.E R16, desc[UR6][R10.64+0x8] ;  /* 0x000008060a108981 */ /* 0x000f28000c1e1900 */
[----:B------:R-:W4:Y:S04]  /*0400*/  @P4 LDG.E R27, desc[UR6][R10.64+0x50] ;  /* 0x000050060a1b4981 */ /* 0x000f28000c1e1900 */
[----:B------:R-:W4:Y:S04]  /*0410*/  @!P0 LDG.E R18, desc[UR6][R10.64+0x10] ;  /* 0x000010060a128981 */ /* 0x000f28000c1e1900 */
[----:B------:R-:W4:Y:S04]  /*0420*/  @P1 LDG.E R22, desc[UR6][R10.64+0x1c] ;  /* 0x00001c060a161981 */ /* 0x000f28000c1e1900 */
[----:B------:R-:W4:Y:S04]  /*0430*/  @P1 LDG.E R24, desc[UR6][R10.64+0x24] ;  /* 0x000024060a181981 */ /* 0x000f28000c1e1900 */
[----:B------:R-:W4:Y:S01]  /*0440*/  @P6 LDG.E R29, desc[UR6][R10.64+0x78] ;  /* 0x000078060a1d6981 */ /* 0x000f22000c1e1900 */
[----:B--2---:R-:W-:-:S03]  /*0450*/  @!P0 LOP3.LUT R0, R0, R19, RZ, 0x3c, !PT ;  /* 0x0000001300008212 */ /* 0x004fc600078e3cff */
[----:B------:R-:W2:Y:S01]  /*0460*/  @!P0 LDG.E R19, desc[UR6][R10.64+0x4] ;  /* 0x000004060a138981 */ /* 0x000ea2000c1e1900 */
[----:B---3--:R-:W-:-:S03]  /*0470*/  @P1 LOP3.LUT R0, R0, R21, RZ, 0x3c, !PT ;  /* 0x0000001500001212 */ /* 0x008fc600078e3cff */
[----:B------:R-:W3:Y:S01]  /*0480*/  @!P0 LDG.E R21, desc[UR6][R10.64+0xc] ;  /* 0x00000c060a158981 */ /* 0x000ee2000c1e1900 */
[----:B----4-:R-:W-:-:S03]  /*0490*/  @P2 LOP3.LUT R0, R0, R23, RZ, 0x3c, !PT ;  /* 0x0000001700002212 */ /* 0x010fc600078e3cff */
[----:B------:R-:W4:Y:S01]  /*04a0*/  @P1 LDG.E R23, desc[UR6][R10.64+0x18] ;  /* 0x000018060a171981 */ /* 0x000f22000c1e1900 */
[----:B------:R-:W-:-:S03]  /*04b0*/  @P3 LOP3.LUT R0, R0, R25, RZ, 0x3c, !PT ;  /* 0x0000001900003212 */ /* 0x000fc600078e3cff */
[----:B------:R-:W4:Y:S01]  /*04c0*/  @P5 LDG.E R25, desc[UR6][R10.64+0x64] ;  /* 0x000064060a195981 */ /* 0x000f22000c1e1900 */
[----:B------:R-:W-:-:S03]  /*04d0*/  @!P0 LOP3.LUT R3, R3, R16, RZ, 0x3c, !PT ;  /* 0x0000001003038212 */ /* 0x000fc600078e3cff */
[----:B------:R-:W4:Y:S01]  /*04e0*/  @P2 LDG.E R16, desc[UR6][R10.64+0x30] ;  /* 0x000030060a102981 */ /* 0x000f22000c1e1900 */
[----:B------:R-:W-:-:S03]  /*04f0*/  @P4 LOP3.LUT R0, R0, R27, RZ, 0x3c, !PT ;  /* 0x0000001b00004212 */ /* 0x000fc600078e3cff */
[----:B------:R-:W4:Y:S01]  /*0500*/  @P3 LDG.E R27, desc[UR6][R10.64+0x48] ;  /* 0x000048060a1b3981 */ /* 0x000f22000c1e1900 */
[----:B------:R-:W-:-:S03]  /*0510*/  @!P0 LOP3.LUT R5, R5, R18, RZ, 0x3c, !PT ;  /* 0x0000001205058212 */ /* 0x000fc600078e3cff */
[----:B------:R-:W4:Y:S01]  /*0520*/  @P2 LDG.E R18, desc[UR6][R10.64+0x38] ;  /* 0x000038060a122981 */ /* 0x000f22000c1e1900 */
[----:B------:R-:W-:-:S03]  /*0530*/  @P1 LOP3.LUT R3, R3, R22, RZ, 0x3c, !PT ;  /* 0x0000001603031212 */ /* 0x000fc600078e3cff */
[----:B------:R-:W4:Y:S01]  /*0540*/  @P3 LDG.E R22, desc[UR6][R10.64+0x44] ;  /* 0x000044060a163981 */ /* 0x000f22000c1e1900 */
[----:B--2---:R-:W-:-:S03]  /*0550*/  @!P0 LOP3.LUT R2, R2, R19, RZ, 0x3c, !PT ;  /* 0x0000001302028212 */ /* 0x004fc600078e3cff */
[----:B------:R-:W2:Y:S01]  /*0560*/  @P1 LDG.E R19, desc[UR6][R10.64+0x20] ;  /* 0x000020060a131981 */ /* 0x000ea2000c1e1900 */
[----:B---3--:R-:W-:-:S03]  /*0570*/  @!P0 LOP3.LUT R4, R4, R21, RZ, 0x3c, !PT ;  /* 0x0000001504048212 */ /* 0x008fc600078e3cff */
[----:B------:R-:W3:Y:S01]  /*0580*/  @P2 LDG.E R21, desc[UR6][R10.64+0x2c] ;  /* 0x00002c060a152981 */ /* 0x000ee2000c1e1900 */
[----:B----4-:R-:W-:-:S03]  /*0590*/  @P1 LOP3.LUT R2, R2, R23, RZ, 0x3c, !PT ;  /* 0x0000001702021212 */ /* 0x010fc600078e3cff */
[----:B------:R-:W4:Y:S01]  /*05a0*/  @P2 LDG.E R23, desc[UR6][R10.64+0x34] ;  /* 0x000034060a172981 */ /* 0x000f22000c1e1900 */
[----:B------:R-:W-:-:S03]  /*05b0*/  @P5 LOP3.LUT R0, R0, R25, RZ, 0x3c, !PT ;  /* 0x0000001900005212 */ /* 0x000fc600078e3cff */
[----:B------:R-:W4:Y:S01]  /*05c0*/  @P3 LDG.E R25, desc[UR6][R10.64+0x40] ;  /* 0x000040060a193981 */ /* 0x000f22000c1e1900 */
[----:B------:R-:W-:Y:S02]  /*05d0*/  @P1 LOP3.LUT R5, R5, R24, RZ, 0x3c, !PT ;  /* 0x0000001805051212 */ /* 0x000fe400078e3cff */
[----:B------:R-:W-:Y:S01]  /*05e0*/  @P2 LOP3.LUT R3, R3, R16, RZ, 0x3c, !PT ;  /* 0x0000001003032212 */ /* 0x000fe200078e3cff */
[----:B------:R-:W4:Y:S04]  /*05f0*/  @P5 LDG.E R24, desc[UR6][R10.64+0x6c] ;  /* 0x00006c060a185981 */ /* 0x000f28000c1e1900 */
[----:B------:R-:W4:Y:S01]  /*0600*/  @P3 LDG.E R16, desc[UR6][R10.64+0x4c] ;  /* 0x00004c060a103981 */ /* 0x000f22000c1e1900 */
[----:B------:R-:W-:-:S03]  /*0610*/  @P2 LOP3.LUT R5, R5, R18, RZ, 0x3c, !PT ;  /* 0x0000001205052212 */ /* 0x000fc600078e3cff */
[----:B------:R-:W4:Y:S01]  /*0620*/  @P4 LDG.E R18, desc[UR6][R10.64+0x58] ;  /* 0x000058060a124981 */ /* 0x000f22000c1e1900 */
[----:B------:R-:W-:-:S03]  /*0630*/  @P3 LOP3.LUT R3, R3, R22, RZ, 0x3c, !PT ;  /* 0x0000001603033212 */ /* 0x000fc600078e3cff */
[----:B------:R-:W4:Y:S01]  /*0640*/  @P4 LDG.E R22, desc[UR6][R10.64+0x60] ;  /* 0x000060060a164981 */ /* 0x000f22000c1e1900 */
[----:B--2---:R-:W-:-:S03]  /*0650*/  @P1 LOP3.LUT R4, R4, R19, RZ, 0x3c, !PT ;  /* 0x0000001304041212 */ /* 0x004fc600078e3cff */
[----:B------:R-:W2:Y:S01]  /*0660*/  @P4 LDG.E R19, desc[UR6][R10.64+0x54] ;  /* 0x000054060a134981 */ /* 0x000ea2000c1e1900 */
[----:B---3--:R-:W-:-:S03]  /*0670*/  @P2 LOP3.LUT R2, R2, R21, RZ, 0x3c, !PT ;  /* 0x0000001502022212 */ /* 0x008fc600078e3cff */
[----:B------:R-:W3:Y:S01]  /*0680*/  @P4 LDG.E R21, desc[UR6][R10.64+0x5c] ;  /* 0x00005c060a154981 */ /* 0x000ee2000c1e1900 */
[----:B----4-:R-:W-:-:S03]  /*0690*/  @P2 LOP3.LUT R4, R4, R23, RZ, 0x3c, !PT ;  /* 0x0000001704042212 */ /* 0x010fc600078e3cff */
[----:B------:R-:W4:Y:S01]  /*06a0*/  @P5 LDG.E R23, desc[UR6][R10.64+0x68] ;  /* 0x000068060a175981 */ /* 0x000f22000c1e1900 */
[----:B------:R-:W-:-:S03]  /*06b0*/  @P3 LOP3.LUT R2, R2, R25, RZ, 0x3c, !PT ;  /* 0x0000001902023212 */ /* 0x000fc600078e3cff */
[----:B------:R-:W4:Y:S01]  /*06c0*/  @P5 LDG.E R25, desc[UR6][R10.64+0x70] ;  /* 0x000070060a195981 */ /* 0x000f22000c1e1900 */
[----:B------:R-:W-:Y:S02]  /*06d0*/  LOP3.LUT P0, RZ, R20, 0x80, RZ, 0xc0, !PT ;  /* 0x0000008014ff7812 */ /* 0x000fe4000780c0ff */
[----:B------:R-:W-:Y:S02]  /*06e0*/  @P3 LOP3.LUT R4, R4, R27, RZ, 0x3c, !PT ;  /* 0x0000001b04043212 */ /* 0x000fe400078e3cff */
[----:B------:R-:W-:Y:S02]  /*06f0*/  @P3 LOP3.LUT R5, R5, R16, RZ, 0x3c, !PT ;  /* 0x0000001005053212 */ /* 0x000fe400078e3cff */
[----:B------:R-:W4:Y:S01]  /*0700*/  @P5 LDG.E R16, desc[UR6][R10.64+0x74] ;  /* 0x000074060a105981 */ /* 0x000f22000c1e1900 */
[----:B------:R-:W-:-:S03]  /*0710*/  @P4 LOP3.LUT R3, R3, R18, RZ, 0x3c, !PT ;  /* 0x0000001203034212 */ /* 0x000fc600078e3cff */
[----:B------:R-:W4:Y:S01]  /*0720*/  @P6 LDG.E R18, desc[UR6][R10.64+0x80] ;  /* 0x000080060a126981 */ /* 0x000f22000c1e1900 */
[----:B------:R-:W-:-:S03]  /*0730*/  @P4 LOP3.LUT R5, R5, R22, RZ, 0x3c, !PT ;  /* 0x0000001605054212 */ /* 0x000fc600078e3cff */
[----:B------:R-:W4:Y:S01]  /*0740*/  @P6 LDG.E R22, desc[UR6][R10.64+0x88] ;  /* 0x000088060a166981 */ /* 0x000f22000c1e1900 */
[----:B------:R-:W-:-:S03]  /*0750*/  @P5 LOP3.LUT R3, R3, R24, RZ, 0x3c, !PT ;  /* 0x0000001803035212 */ /* 0x000fc600078e3cff */
[----:B------:R-:W4:Y:S04]  /*0760*/  @P0 LDG.E R27, desc[UR6][R10.64+0x8c] ;  /* 0x00008c060a1b0981 */ /* 0x000f28000c1e1900 */
[----:B------:R-:W4:Y:S04]  /*0770*/  @P0 LDG.E R24, desc[UR6][R10.64+0x94] ;  /* 0x000094060a180981 */ /* 0x000f28000c1e1900 */
        /* <DEDUP_REMOVED lines=9> */
[----:B------:R-:W-:Y:S02]  /*0810*/  @P6 LOP3.LUT R0, R0, R29, RZ, 0x3c, !PT ;  /* 0x0000001d00006212 */ /* 0x000fe400078e3cff */
[----:B------:R-:W-:Y:S02]  /*0820*/  @P5 LOP3.LUT R5, R5, R16, RZ, 0x3c, !PT ;  /* 0x0000001005055212 */ /* 0x000fe400078e3cff */
[----:B------:R-:W-:Y:S02]  /*0830*/  @P6 LOP3.LUT R3, R3, R18, RZ, 0x3c, !PT ;  /* 0x0000001203036212 */ /* 0x000fe400078e3cff */
[----:B------:R-:W-:Y:S02]  /*0840*/  @P6 LOP3.LUT R5, R5, R22, RZ, 0x3c, !PT ;  /* 0x0000001605056212 */ /* 0x000fe400078e3cff */
[----:B------:R-:W-:Y:S02]  /*0850*/  @P0 LOP3.LUT R0, R0, R27, RZ, 0x3c, !PT ;  /* 0x0000001b00000212 */ /* 0x000fe400078e3cff */
[----:B------:R-:W-:-:S02]  /*0860*/  @P0 LOP3.LUT R3, R3, R24, RZ, 0x3c, !PT ;  /* 0x0000001803030212 */ /* 0x000fc400078e3cff */
[----:B------:R-:W-:Y:S02]  /*0870*/  @P0 LOP3.LUT R5, R5, R26, RZ, 0x3c, !PT ;  /* 0x0000001a05050212 */ /* 0x000fe400078e3cff */
[----:B--2---:R-:W-:Y:S02]  /*0880*/  @P6 LOP3.LUT R2, R2, R19, RZ, 0x3c, !PT ;  /* 0x0000001302026212 */ /* 0x004fe400078e3cff */
[----:B---3--:R-:W-:Y:S02]  /*0890*/  @P6 LOP3.LUT R4, R4, R21, RZ, 0x3c, !PT ;  /* 0x0000001504046212 */ /* 0x008fe400078e3cff */
[----:B----4-:R-:W-:Y:S02]  /*08a0*/  @P0 LOP3.LUT R2, R2, R23, RZ, 0x3c, !PT ;  /* 0x0000001702020212 */ /* 0x010fe400078e3cff */
[----:B------:R-:W-:Y:S02]  /*08b0*/  @P0 LOP3.LUT R4, R4, R25, RZ, 0x3c, !PT ;  /* 0x0000001904040212 */ /* 0x000fe400078e3cff */
[----:B------:R-:W-:-:S13]  /*08c0*/  R2P PR, R20.B1, 0x7f ;  /* 0x0000007f14007804 */ /* 0x000fda0000001000 */
[----:B------:R-:W2:Y:S04]  /*08d0*/  @P0 LDG.E R23, desc[UR6][R10.64+0xa0] ;  /* 0x0000a0060a170981 */ /* 0x000ea8000c1e1900 */
[----:B------:R-:W3:Y:S04]  /*08e0*/  @P1 LDG.E R29, desc[UR6][R10.64+0xb4] ;  /* 0x0000b4060a1d1981 */ /* 0x000ee8000c1e1900 */
[----:B------:R-:W4:Y:S04]  /*08f0*/  @P0 LDG.E R18, desc[UR6][R10.64+0xb0] ;  /* 0x0000b0060a120981 */ /* 0x000f28000c1e1900 */
[----:B------:R-:W4:Y:S04]  /*0900*/  @P0 LDG.E R25, desc[UR6][R10.64+0xa4] ;  /* 0x0000a4060a190981 */ /* 0x000f28000c1e1900 */
[----:B------:R-:W4:Y:S04]  /*0910*/  @P0 LDG.E R16, desc[UR6][R10.64+0xa8] ;  /* 0x0000a8060a100981 */ /* 0x000f28000c1e1900 */
[----:B------:R-:W4:Y:S04]  /*0920*/  @P0 LDG.E R27, desc[UR6][R10.64+0xac] ;  /* 0x0000ac060a1b0981 */ /* 0x000f28000c1e1900 */
[----:B------:R-:W4:Y:S04]  /*0930*/  @P2 LDG.E R22, desc[UR6][R10.64+0xc8] ;  /* 0x0000c8060a162981 */ /* 0x000f28000c1e1900 */
        /* <DEDUP_REMOVED lines=10> */
[----:B------:R-:W3:Y:S01]  /*09e0*/  @P1 LDG.E R25, desc[UR6][R10.64+0xb8] ;  /* 0x0000b8060a191981 */ /* 0x000ee2000c1e1900 */
[----:B------:R-:W-:-:S03]  /*09f0*/  @P0 LOP3.LUT R3, R3, R16, RZ, 0x3c, !PT ;  /* 0x0000001003030212 */ /* 0x000fc600078e3cff */
[----:B------:R-:W3:Y:S01]  /*0a00*/  @P2 LDG.E R16, desc[UR6][R10.64+0xd8] ;  /* 0x0000d8060a102981 */ /* 0x000ee2000c1e1900 */
[----:B------:R-:W-:Y:S02]  /*0a10*/  @P0 LOP3.LUT R4, R4, R27, RZ, 0x3c, !PT ;  /* 0x0000001b04040212 */ /* 0x000fe400078e3cff */
[----:B------:R-:W-:Y:S01]  /*0a20*/  LOP3.LUT P0, RZ, R20, 0x8000, RZ, 0xc0, !PT ;  /* 0x0000800014ff7812 */ /* 0x000fe2000780c0ff */
[----:B------:R-:W3:Y:S01]  /*0a30*/  @P1 LDG.E R27, desc[UR6][R10.64+0xc0] ;  /* 0x0000c0060a1b1981 */ /* 0x000ee2000c1e1900 */
[----:B------:R-:W-:-:S03]  /*0a40*/  @P2 LOP3.LUT R0, R0, R22, RZ, 0x3c, !PT ;  /* 0x0000001600002212 */ /* 0x000fc600078e3cff */
[----:B------:R-:W3:Y:S04]  /*0a50*/  @P1 LDG.E R20, desc[UR6][R10.64+0xc4] ;  /* 0x0000c4060a141981 */ /* 0x000ee8000c1e1900 */
[----:B------:R-:W3:Y:S01]  /*0a60*/  @P2 LDG.E R22, desc[UR6][R10.64+0xd0] ;  /* 0x0000d0060a162981 */ /* 0x000ee2000c1e1900 */
[----:B------:R-:W-:-:S03]  /*0a70*/  @P3 LOP3.LUT R0, R0, R21, RZ, 0x3c, !PT ;  /* 0x0000001500003212 */ /* 0x000fc600078e3cff */
[----:B------:R-:W3:Y:S01]  /*0a80*/  @P2 LDG.E R21, desc[UR6][R10.64+0xd4] ;  /* 0x0000d4060a152981 */ /* 0x000ee2000c1e1900 */
[----:B------:R-:W-:-:S03]  /*0a90*/  @P4 LOP3.LUT R0, R0, R19, RZ, 0x3c, !PT ;  /* 0x0000001300004212 */ /* 0x000fc600078e3cff */
[----:B------:R-:W3:Y:S04]  /*0aa0*/  @P0 LDG.E R26, desc[UR6][R10.64+0x12c] ;  /* 0x00012c060a1a0981 */ /* 0x000ee8000c1e1900 */
[----:B------:R-:W3:Y:S01]  /*0ab0*/  @P5 LDG.E R19, desc[UR6][R10.64+0x108] ;  /* 0x000108060a135981 */ /* 0x000ee2000c1e1900 */
[----:B--2---:R-:W-:-:S03]  /*0ac0*/  @P5 LOP3.LUT R0, R0, R23, RZ, 0x3c, !PT ;  /* 0x0000001700005212 */ /* 0x004fc600078e3cff */
[----:B------:R-:W2:Y:S01]  /*0ad0*/  @P3 LDG.E R23, desc[UR6][R10.64+0xe0] ;  /* 0x0000e0060a173981 */ /* 0x000ea2000c1e1900 */
[----:B----4-:R-:W-:-:S03]  /*0ae0*/  @P1 LOP3.LUT R3, R3, R18, RZ, 0x3c, !PT ;  /* 0x0000001203031212 */ /* 0x010fc600078e3cff */
[----:B------:R-:W4:Y:S01]  /*0af0*/  @P4 LDG.E R18, desc[UR6][R10.64+0x100] ;  /* 0x000100060a124981 */ /* 0x000f22000c1e1900 */
[----:B---3--:R-:W-:-:S03]  /*0b00*/  @P1 LOP3.LUT R2, R2, R25, RZ, 0x3c, !PT ;  /* 0x0000001902021212 */ /* 0x008fc600078e3cff */
[----:B------:R-:W3:Y:S01]  /*0b10*/  @P3 LDG.E R25, desc[UR6][R10.64+0xe8] ;  /* 0x0000e8060a193981 */ /* 0x000ee2000c1e1900 */
[----:B------:R-:W-:-:S03]  /*0b20*/  @P6 LOP3.LUT R0, R0, R24, RZ, 0x3c, !PT ;  /* 0x0000001800006212 */ /* 0x000fc600078e3cff */
[----:B------:R-:W4:Y:S01]  /*0b30*/  @P4 LDG.E R24, desc[UR6][R10.64+0xf8] ;  /* 0x0000f8060a184981 */ /* 0x000f22000c1e1900 */
[----:B------:R-:W-:-:S03]  /*0b40*/  @P1 LOP3.LUT R4, R4, R27, RZ, 0x3c, !PT ;  /* 0x0000001b04041212 */ /* 0x000fc600078e3cff */
[----:B------:R-:W4:Y:S01]  /*0b50*/  @P4 LDG.E R27, desc[UR6][R10.64+0xf4] ;  /* 0x0000f4060a1b4981 */ /* 0x000f22000c1e1900 */
[----:B------:R-:W-:-:S03]  /*0b60*/  @P1 LOP3.LUT R5, R5, R20, RZ, 0x3c, !PT ;  /* 0x0000001405051212 */ /* 0x000fc600078e3cff */
[----:B------:R-:W4:Y:S01]  /*0b70*/  @P3 LDG.E R20, desc[UR6][R10.64+0xe4] ;  /* 0x0000e4060a143981 */ /* 0x000f22000c1e1900 */
[----:B------:R-:W-:-:S03]  /*0b80*/  @P2 LOP3.LUT R3, R3, R22, RZ, 0x3c, !PT ;  /* 0x0000001603032212 */ /* 0x000fc600078e3cff */
[----:B------:R-:W4:Y:S01]  /*0b90*/  @P3 LDG.E R22, desc[UR6][R10.64+0xec] ;  /* 0x0000ec060a163981 */ /* 0x000f22000c1e1900 */
[----:B------:R-:W-:Y:S02]  /*0ba0*/  @P2 LOP3.LUT R2, R2, R29, RZ, 0x3c, !PT ;  /* 0x0000001d02022212 */ /* 0x000fe400078e3cff */
[----:B------:R-:W-:Y:S01]  /*0bb0*/  @P2 LOP3.LUT R5, R5, R16, RZ, 0x3c, !PT ;  /* 0x0000001005052212 */ /* 0x000fe200078e3cff */
[----:B------:R-:W4:Y:S01]  /*0bc0*/  @P4 LDG.E R29, desc[UR6][R10.64+0xfc] ;  /* 0x0000fc060a1d4981 */ /* 0x000f22000c1e1900 */
[----:B------:R-:W-:-:S03]  /*0bd0*/  @P2 LOP3.LUT R4, R4, R21, RZ, 0x3c, !PT ;  /* 0x0000001504042212 */ /* 0x000fc600078e3cff */
[----:B------:R-:W4:Y:S04]  /*0be0*/  @P5 LDG.E R16, desc[UR6][R10.64+0x10c] ;  /* 0x00010c060a105981 */ /* 0x000f28000c1e1900 */
        /* <DEDUP_REMOVED lines=17> */
[----:B------:R-:W4:Y:S04]  /*0d00*/  @P0 LDG.E R24, desc[UR6][R10.64+0x134] ;  /* 0x000134060a180981 */ /* 0x000f28000c1e1900 */
[----:B------:R-:W4:Y:S01]  /*0d10*/  @P0 LDG.E R19, desc[UR6][R10.64+0x130] ;  /* 0x000130060a130981 */ /* 0x000f22000c1e1900 */
[----:B------:R-:W-:Y:S01]  /*0d20*/  UIADD3 UR4, UPT, UPT, UR4, 0x10, URZ ;  /* 0x0000001004047890 */ /* 0x000fe2000fffe0ff */
[----:B------:R-:W-:-:S03]  /*0d30*/  @P4 LOP3.LUT R4, R4, R29, RZ, 0x3c, !PT ;  /* 0x0000001d04044212 */ /* 0x000fc600078e3cff */
[----:B------:R-:W-:Y:S01]  /*0d40*/  UISETP.NE.AND UP0, UPT, UR4, 0x20, UPT ;  /* 0x000000200400788c */ /* 0x000fe2000bf05270 */
[----:B------:R-:W-:Y:S02]  /*0d50*/  @P5 LOP3.LUT R3, R3, R16, RZ, 0x3c, !PT ;  /* 0x0000001003035212 */ /* 0x000fe400078e3cff */
[----:B------:R-:W-:Y:S02]  /*0d60*/  @P5 LOP3.LUT R4, R4, R21, RZ, 0x3c, !PT ;  /* 0x0000001504045212 */ /* 0x000fe400078e3cff */
[----:B--2---:R-:W-:Y:S02]  /*0d70*/  @P6 LOP3.LUT R2, R2, R23, RZ, 0x3c, !PT ;  /* 0x0000001702026212 */ /* 0x004fe400078e3cff */
[----:B---3--:R-:W-:Y:S02]  /*0d80*/  @P6 LOP3.LUT R4, R4, R25, RZ, 0x3c, !PT ;  /* 0x0000001904046212 */ /* 0x008fe400078e3cff */
[----:B----4-:R-:W-:-:S04]  /*0d90*/  @P5 LOP3.LUT R5, R5, R20, RZ, 0x3c, !PT ;  /* 0x0000001405055212 */ /* 0x010fc800078e3cff */
[----:B------:R-:W-:Y:S02]  /*0da0*/  @P6 LOP3.LUT R5, R5, R22, RZ, 0x3c, !PT ;  /* 0x0000001605056212 */ /* 0x000fe400078e3cff */
[----:B------:R-:W-:Y:S02]  /*0db0*/  @P6 LOP3.LUT R3, R3, R18, RZ, 0x3c, !PT ;  /* 0x0000001203036212 */ /* 0x000fe400078e3cff */
[----:B------:R-:W-:Y:S02]  /*0dc0*/  @P0 LOP3.LUT R5, R5, R26, RZ, 0x3c, !PT ;  /* 0x0000001a05050212 */ /* 0x000fe400078e3cff */
[----:B------:R-:W-:Y:S02]  /*0dd0*/  @P0 LOP3.LUT R3, R3, R24, RZ, 0x3c, !PT ;  /* 0x0000001803030212 */ /* 0x000fe400078e3cff */
[----:B------:R-:W-:Y:S02]  /*0de0*/  @P0 LOP3.LUT R4, R4, R27, RZ, 0x3c, !PT ;  /* 0x0000001b04040212 */ /* 0x000fe400078e3cff */
[----:B------:R-:W-:Y:S01]  /*0df0*/  @P0 LOP3.LUT R2, R2, R19, RZ, 0x3c, !PT ;  /* 0x0000001302020212 */ /* 0x000fe200078e3cff */
[----:B------:R-:W-:Y:S06]  /*0e00*/  BRA.U UP0, `(.L_x_41) ;  /* 0xfffffff500487547 */ /* 0x000fec000b83ffff */
[----:B------:R-:W-:-:S05]  /*0e10*/  VIADD R17, R17, 0x1 ;  /* 0x0000000111117836 */ /* 0x000fca0000000000 */
[----:B------:R-:W-:-:S13]  /*0e20*/  ISETP.NE.AND P0, PT, R17, 0x5, PT ;  /* 0x000000051100780c */ /* 0x000fda0003f05270 */
[----:B------:R-:W-:Y:S05]  /*0e30*/  @P0 BRA `(.L_x_42) ;  /* 0xfffffff400300947 */ /* 0x000fea000383ffff */
[----:B------:R-:W-:Y:S01]  /*0e40*/  LOP3.LUT R6, R12, 0x3, RZ, 0xc0, !PT ;  /* 0x000000030c067812 */ /* 0x000fe200078ec0ff */
[----:B------:R0:W-:Y:S03]  /*0e50*/  STL [R1+0x24], R0 ;  /* 0x0000240001007387 */ /* 0x0001e60000100800 */
[----:B------:R-:W-:Y:S01]  /*0e60*/  ISETP.NE.U32.AND P0, PT, R6, 0x1, PT ;  /* 0x000000010600780c */ /* 0x000fe20003f05070 */
[----:B------:R0:W-:Y:S03]  /*0e70*/  STL.64 [R1+0x28], R2 ;  /* 0x0000280201007387 */ /* 0x0001e60000100a00 */
[----:B------:R-:W-:Y:S01]  /*0e80*/  ISETP.NE.AND.EX P0, PT, RZ, RZ, PT, P0 ;  /* 0x000000ffff00720c */ /* 0x000fe20003f05300 */
[----:B------:R0:W-:-:S12]  /*0e90*/  STL.64 [R1+0x30], R4 ;  /* 0x0000300401007387 */ /* 0x0001d80000100a00 */
[----:B0-----:R-:W-:Y:S05]  /*0ea0*/  @!P0 BRA `(.L_x_40) ;  /* 0x0000001800088947 */ /* 0x001fea0003800000 */
[----:B------:R-:W-:Y:S01]  /*0eb0*/  UMOV UR4, URZ ;  /* 0x000000ff00047c82 */ /* 0x000fe20008000000 */
[----:B------:R-:W-:Y:S01]  /*0ec0*/  UMOV UR5, URZ ;  /* 0x000000ff00057c82 */ /* 0x000fe20008000000 */
[----:B------:R-:W-:Y:S02]  /*0ed0*/  IMAD.MOV.U32 R0, RZ, RZ, RZ ;  /* 0x000000ffff007224 */ /* 0x000fe400078e00ff */
[----:B------:R-:W-:Y:S02]  /*0ee0*/  IMAD.MOV.U32 R17, RZ, RZ, RZ ;  /* 0x000000ffff117224 */ /* 0x000fe400078e00ff */
[----:B------:R-:W-:Y:S02]  /*0ef0*/  IMAD.U32 R5, RZ, RZ, UR4 ;  /* 0x00000004ff057e24 */ /* 0x000fe4000f8e00ff */
[----:B------:R-:W-:Y:S02]  /*0f00*/  IMAD.U32 R4, RZ, RZ, UR5 ;  /* 0x00000005ff047e24 */ /* 0x000fe4000f8e00ff */
[----:B------:R-:W-:-:S02]  /*0f10*/  IMAD.U32 R3, RZ, RZ, UR4 ;  /* 0x00000004ff037e24 */ /* 0x000fc4000f8e00ff */
[----:B------:R-:W-:-:S07]  /*0f20*/  IMAD.U32 R2, RZ, RZ, UR5 ;  /* 0x00000005ff027e24 */ /* 0x000fce000f8e00ff */
.L_x_44:
[----:B------:R-:W-:-:S06]  /*0f30*/  IMAD R6, R17, 0x4, R14 ;  /* 0x0000000411067824 */ /* 0x000fcc00078e020e */
[----:B------:R-:W5:Y:S01]  /*0f40*/  LDL R6, [R6+0x4] ;  /* 0x0000040006067983 */ /* 0x000f620000100800 */
[----:B------:R-:W-:-:S05]  /*0f50*/  UMOV UR4, URZ ;  /* 0x000000ff00047c82 */ /* 0x000fca0008000000 */
.L_x_43:
        /* <DEDUP_REMOVED lines=183> */
[----:B0-----:R-:W-:Y:S05]  /*1ad0*/  @P0 BRA `(.L_x_40) ;  /* 0x0000000800fc0947 */ /* 0x001fea0003800000 */
        /* <DEDUP_REMOVED lines=8> */
.L_x_46:
[----:B------:R-:W-:-:S06]  /*1b60*/  IMAD R6, R17, 0x4, R14 ;  /* 0x0000000411067824 */ /* 0x000fcc00078e020e */
[----:B------:R-:W5:Y:S01]  /*1b70*/  LDL R6, [R6+0x4] ;  /* 0x0000040006067983 */ /* 0x000f620000100800 */
[----:B------:R-:W-:-:S05]  /*1b80*/  UMOV UR4, URZ ;  /* 0x000000ff00047c82 */ /* 0x000fca0008000000 */
.L_x_45:
        /* <DEDUP_REMOVED lines=177> */
[----:B------:R0:W-:Y:S04]  /*26a0*/  STL [R1+0x24], R0 ;  /* 0x0000240001007387 */ /* 0x0001e80000100800 */
[----:B------:R0:W-:Y:S04]  /*26b0*/  STL.64 [R1+0x28], R2 ;  /* 0x0000280201007387 */ /* 0x0001e80000100a00 */
[----:B------:R0:W-:Y:S02]  /*26c0*/  STL.64 [R1+0x30], R4 ;  /* 0x0000300401007387 */ /* 0x0001e40000100a00 */
.L_x_40:
[----:B------:R-:W-:Y:S05]  /*26d0*/  BSYNC.RECONVERGENT B1 ;  /* 0x0000000000017941 */ /* 0x000fea0003800200 */
.L_x_39:
[C---:B------:R-:W-:Y:S01]  /*26e0*/  ISETP.GT.U32.AND P0, PT, R12.reuse, 0x3, PT ;  /* 0x000000030c00780c */ /* 0x040fe20003f04070 */
[----:B------:R-:W-:Y:S01]  /*26f0*/  VIADD R13, R13, 0x1 ;  /* 0x000000010d0d7836 */ /* 0x000fe20000000000 */
[--C-:B------:R-:W-:Y:S02]  /*2700*/  SHF.R.U64 R12, R12, 0x2, R15.reuse ;  /* 0x000000020c0c7819 */ /* 0x100fe4000000120f */
[----:B------:R-:W-:Y:S02]  /*2710*/  ISETP.GT.U32.AND.EX P0, PT, R15, RZ, PT, P0 ;  /* 0x000000ff0f00720c */ /* 0x000fe40003f04100 */
[----:B------:R-:W-:-:S11]  /*2720*/  SHF.R.U32.HI R15, RZ, 0x2, R15 ;  /* 0x00000002ff0f7819 */ /* 0x000fd6000001160f */
[----:B------:R-:W-:Y:S05]  /*2730*/  @P0 BRA `(.L_x_47) ;  /* 0xffffffd800c40947 */ /* 0x000fea000383ffff */
.L_x_38:
[----:B------:R-:W-:Y:S05]  /*2740*/  BSYNC.RECONVERGENT B0 ;  /* 0x0000000000007941 */ /* 0x000fea0003800200 */
.L_x_37:
[----:B-1----:R-:W1:Y:S01]  /*2750*/  LDC R13, c[0x0][0x3ac] ;  /* 0x0000eb00ff0d7b82 */ /* 0x002e620000000800 */
[----:B------:R-:W1:Y:S01]  /*2760*/  LDCU UR4, c[0x0][0x3a0] ;  /* 0x00007400ff0477ac */ /* 0x000e620008000800 */
[----:B------:R-:W-:Y:S01]  /*2770*/  BSSY.RECONVERGENT B0, `(.L_x_48) ;  /* 0x00000f7000007945 */ /* 0x000fe20003800200 */
[----:B------:R-:W-:Y:S02]  /*2780*/  IMAD.MOV.U32 R12, RZ, RZ, 0x3198c20f ;  /* 0x3198c20fff0c7424 */ /* 0x000fe400078e00ff */
[C---:B-1----:R-:W-:Y:S01]  /*2790*/  FMUL R9, R13.reuse, UR4 ;  /* 0x000000040d097c20 */ /* 0x042fe20008400000 */
[----:B------:R-:W-:-:S03]  /*27a0*/  FADD R13, |R13|, 1 ;  /* 0x3f8000000d0d7421 */ /* 0x000fc60000000200 */
[C---:B------:R-:W-:Y:S01]  /*27b0*/  FMUL R6, R9.reuse, 0.63661974668502807617 ;  /* 0x3f22f98309067820 */ /* 0x040fe20000400000 */
[----:B------:R-:W-:Y:S01]  /*27c0*/  SHF.R.U32.HI R8, RZ, 0x17, R9 ;  /* 0x00000017ff087819 */ /* 0x000fe20000011609 */
[C---:B------:R-:W-:Y:S01]  /*27d0*/  IMAD.SHL.U32 R14, R9.reuse, 0x100, RZ ;  /* 0x00000100090e7824 */ /* 0x040fe200078e00ff */
[C---:B------:R-:W-:Y:S02]  /*27e0*/  FSETP.GE.AND P0, PT, |R9|.reuse, 105615, PT ;  /* 0x47ce47800900780b */ /* 0x040fe40003f06200 */
[----:B------:R-:W-:Y:S01]  /*27f0*/  LOP3.LUT R8, R8, 0xe0, RZ, 0xc0, !PT ;  /* 0x000000e008087812 */ /* 0x000fe200078ec0ff */
[----:B------:R-:W1:Y:S01]  /*2800*/  F2I.NTZ R6, R6 ;  /* 0x0000000600067305 */ /* 0x000e620000203100 */
[----:B------:R-:W-:Y:S02]  /*2810*/  FSETP.EQ.OR P2, PT, |R9|, +INF , !P0 ;  /* 0x7f8000000900780b */ /* 0x000fe40004742600 */
[----:B------:R-:W-:Y:S01]  /*2820*/  LOP3.LUT R14, R14, 0x80000000, RZ, 0xfc, !PT ;  /* 0x800000000e0e7812 */ /* 0x000fe200078efcff */
[----:B------:R-:W-:Y:S01]  /*2830*/  VIADD R8, R8, 0xffffff80 ;  /* 0xffffff8008087836 */ /* 0x000fe20000000000 */
[----:B-1----:R-:W-:-:S04]  /*2840*/  I2FP.F32.S32 R10, R6 ;  /* 0x00000006000a7245 */ /* 0x002fc80000201400 */
[----:B------:R-:W-:Y:S01]  /*2850*/  SHF.R.U32.HI R6, RZ, 0x5, R8 ;  /* 0x00000005ff067819 */ /* 0x000fe20000011608 */
[----:B------:R-:W-:-:S04]  /*2860*/  FFMA R11, R10, -1.5707962512969970703, R9 ;  /* 0xbfc90fda0a0b7823 */ /* 0x000fc80000000009 */
[----:B------:R-:W-:Y:S02]  /*2870*/  IMAD R15, R6, -0x4, R1 ;  /* 0xfffffffc060f7824 */ /* 0x000fe400078e0201 */
[----:B------:R-:W-:-:S04]  /*2880*/  FFMA R11, R10, -7.5497894158615963534e-08, R11 ;  /* 0xb3a221680a0b7823 */ /* 0x000fc8000000000b */
[----:B------:R-:W-:Y:S01]  /*2890*/  FFMA R10, R10, -5.3903029534742383927e-15, R11 ;  /* 0xa7c234c50a0a7823 */ /* 0x000fe2000000000b */
[----:B------:R-:W-:Y:S02]  /*28a0*/  IMAD.MOV.U32 R11, RZ, RZ, RZ ;  /* 0x000000ffff0b7224 */ /* 0x000fe400078e00ff */
[----:B------:R-:W-:-:S07]  /*28b0*/  @P0 FMUL R10, RZ, R9 ;  /* 0x00000009ff0a0220 */ /* 0x000fce0000400000 */
.L_x_60:
[----:B------:R-:W-:Y:S01]  /*28c0*/  SHF.R.U32.HI R17, RZ, 0x2, R0 ;  /* 0x00000002ff117819 */ /* 0x000fe20000011600 */
[----:B------:R-:W-:Y:S01]  /*28d0*/  FMUL R16, R9, 0.63661974668502807617 ;  /* 0x3f22f98309107820 */ /* 0x000fe20000400000 */
[----:B------:R-:W-:Y:S01]  /*28e0*/  SHF.R.U32.HI R19, RZ, 0x2, R2 ;  /* 0x00000002ff137819 */ /* 0x000fe20000011602 */
[----:B------:R-:W-:Y:S01]  /*28f0*/  IMAD.MOV.U32 R18, RZ, RZ, R12 ;  /* 0x000000ffff127224 */ /* 0x000fe200078e000c */
[----:B------:R-:W-:Y:S01]  /*2900*/  LOP3.LUT R17, R17, R0, RZ, 0x3c, !PT ;  /* 0x0000000011117212 */ /* 0x000fe200078e3cff */
[----:B0-----:R-:W-:Y:S01]  /*2910*/  IMAD.SHL.U32 R0, R5, 0x10, RZ ;  /* 0x0000001005007824 */ /* 0x001fe200078e00ff */
[----:B------:R-:W-:Y:S01]  /*2920*/  LOP3.LUT R2, R19, R2, RZ, 0x3c, !PT ;  /* 0x0000000213027212 */ /* 0x000fe200078e3cff */
[----:B------:R-:W0:Y:S01]  /*2930*/  F2I.NTZ R16, R16 ;  /* 0x0000001000107305 */ /* 0x000e220000203100 */
[----:B------:R-:W1:Y:S01]  /*2940*/  LDC R19, c[0x0][0x3a0] ;  /* 0x0000e800ff137b82 */ /* 0x000e620000000800 */
[----:B------:R-:W-:Y:S01]  /*2950*/  IMAD.SHL.U32 R6, R17, 0x2, RZ ;  /* 0x0000000211067824 */ /* 0x000fe200078e00ff */
[----:B------:R-:W-:Y:S01]  /*2960*/  FSETP.GE.AND P0, PT, |R9|, 105615, PT ;  /* 0x47ce47800900780b */ /* 0x000fe20003f06200 */
[----:B------:R-:W-:-:S03]  /*2970*/  IMAD.MOV.U32 R23, RZ, RZ, 0x2f800000 ;  /* 0x2f800000ff177424 */ /* 0x000fc600078e00ff */
[----:B------:R-:W-:Y:S01]  /*2980*/  LOP3.LUT R0, R17, R6, R0, 0x96, !PT ;  /* 0x0000000611007212 */ /* 0x000fe200078e9600 */
[----:B------:R-:W-:-:S03]  /*2990*/  IMAD.MOV.U32 R6, RZ, RZ, R10 ;  /* 0x000000ffff067224 */ /* 0x000fc600078e000a */
[----:B------:R-:W-:Y:S01]  /*29a0*/  LOP3.LUT R17, R0, R5, RZ, 0x3c, !PT ;  /* 0x0000000500117212 */ /* 0x000fe200078e3cff */
[----:B------:R-:W-:Y:S01]  /*29b0*/  IMAD.SHL.U32 R0, R2, 0x2, RZ ;  /* 0x0000000202007824 */ /* 0x000fe200078e00ff */
[----:B0-----:R-:W-:-:S03]  /*29c0*/  SEL R8, R16, RZ, !P0 ;  /* 0x000000ff10087207 */ /* 0x001fc60004000000 */
[----:B------:R-:W-:-:S05]  /*29d0*/  IMAD.SHL.U32 R21, R17, 0x10, RZ ;  /* 0x0000001011157824 */ /* 0x000fca00078e00ff */
[----:B------:R-:W-:Y:S02]  /*29e0*/  LOP3.LUT R2, R2, R0, R21, 0x96, !PT ;  /* 0x0000000002027212 */ /* 0x000fe400078e9615 */
[C---:B------:R-:W-:Y:S01]  /*29f0*/  IADD3 R0, PT, PT, R12.reuse, 0x587c5, R17 ;  /* 0x000587c50c007810 */ /* 0x040fe20007ffe011 */
[----:B------:R-:W-:Y:S01]  /*2a00*/  VIADD R12, R12, 0xb0f8a ;  /* 0x000b0f8a0c0c7836 */ /* 0x000fe20000000000 */
[----:B------:R-:W-:Y:S02]  /*2a10*/  LOP3.LUT R21, R2, R17, RZ, 0x3c, !PT ;  /* 0x0000001102157212 */ /* 0x000fe400078e3cff */
[----:B------:R-:W-:-:S03]  /*2a20*/  I2FP.F32.U32 R0, R0 ;  /* 0x0000000000007245 */ /* 0x000fc60000201000 */
[----:B------:R-:W-:Y:S02]  /*2a30*/  IMAD.IADD R2, R21, 0x1, R12 ;  /* 0x0000000115027824 */ /* 0x000fe400078e020c */
[----:B------:R-:W-:Y:S01]  /*2a40*/  FFMA R22, R0, R23, 1.1641532182693481445e-10 ;  /* 0x2f00000000167423 */ /* 0x000fe20000000017 */
[----:B------:R-:W-:Y:S02]  /*2a50*/  IMAD.MOV.U32 R0, RZ, RZ, R3 ;  /* 0x000000ffff007224 */ /* 0x000fe400078e0003 */
[----:B------:R-:W-:Y:S01]  /*2a60*/  I2FP.F32.U32 R2, R2 ;  /* 0x0000000200027245 */ /* 0x000fe20000201000 */
[----:B------:R-:W-:Y:S02]  /*2a70*/  IMAD.MOV.U32 R3, RZ, RZ, R5 ;  /* 0x000000ffff037224 */ /* 0x000fe400078e0005 */
[----:B-1----:R-:W-:Y:S01]  /*2a80*/  FMUL R22, R22, R19 ;  /* 0x0000001316167220 */ /* 0x002fe20000400000 */
[----:B------:R-:W-:Y:S02]  /*2a90*/  IMAD.MOV.U32 R5, RZ, RZ, R21 ;  /* 0x000000ffff057224 */ /* 0x000fe400078e0015 */
[----:B------:R-:W-:Y:S01]  /*2aa0*/  FFMA R20, R2, R23, 1.1641532182693481445e-10 ;  /* 0x2f00000002147423 */ /* 0x000fe20000000017 */
[----:B------:R-:W-:-:S02]  /*2ab0*/  IMAD.MOV.U32 R2, RZ, RZ, R4 ;  /* 0x000000ffff027224 */ /* 0x000fc400078e0004 */
[----:B------:R-:W-:Y:S01]  /*2ac0*/  IMAD.MOV.U32 R4, RZ, RZ, R17 ;  /* 0x000000ffff047224 */ /* 0x000fe200078e0011 */
[----:B------:R-:W-:Y:S06]  /*2ad0*/  @P2 BRA `(.L_x_49) ;  /* 0x0000000000b02947 */ /* 0x000fec0003800000 */
[----:B------:R-:W0:Y:S01]  /*2ae0*/  LDCU.64 UR4, c[0x4][0x40] ;  /* 0x01000800ff0477ac */ /* 0x000e220008000a00 */
[----:B------:R-:W-:Y:S02]  /*2af0*/  IMAD.MOV.U32 R21, RZ, RZ, RZ ;  /* 0x000000ffff157224 */ /* 0x000fe400078e00ff */
[----:B------:R-:W-:Y:S02]  /*2b00*/  IMAD.MOV.U32 R27, RZ, RZ, RZ ;  /* 0x000000ffff1b7224 */ /* 0x000fe400078e00ff */
[----:B------:R-:W-:Y:S02]  /*2b10*/  IMAD.MOV.U32 R8, RZ, RZ, RZ ;  /* 0x000000ffff087224 */ /* 0x000fe400078e00ff */
[----:B------:R-:W-:Y:S02]  /*2b20*/  IMAD.MOV.U32 R6, RZ, RZ, R1 ;  /* 0x000000ffff067224 */ /* 0x000fe400078e0001 */
[----:B0-----:R-:W-:Y:S02]  /*2b30*/  IMAD.U32 R16, RZ, RZ, UR4 ;  /* 0x00000004ff107e24 */ /* 0x001fe4000f8e00ff */
[----:B------:R-:W-:-:S07]  /*2b40*/  IMAD.U32 R17, RZ, RZ, UR5 ;  /* 0x00000005ff117e24 */ /* 0x000fce000f8e00ff */
.L_x_50:
[----:B------:R0:W2:Y:S01]  /*2b50*/  LDG.E.CONSTANT R25, desc[UR6][R16.64] ;  /* 0x0000000610197981 */ /* 0x0000a2000c1e9900 */
[----:B------:R-:W-:-:S05]  /*2b60*/  VIADD R8, R8, 0x1 ;  /* 0x0000000108087836 */ /* 0x000fca0000000000 */
[----:B------:R-:W-:Y:S02]  /*2b70*/  ISETP.NE.AND P0, PT, R8, 0x6, PT ;  /* 0x000000060800780c */ /* 0x000fe40003f05270 */
[----:B0-----:R-:W-:-:S05]  /*2b80*/  IADD3 R16, P3, PT, R16, 0x4, RZ ;  /* 0x0000000410107810 */ /* 0x001fca0007f7e0ff */
[----:B------:R-:W-:Y:S02]  /*2b90*/  IMAD.X R17, RZ, RZ, R17, P3 ;  /* 0x000000ffff117224 */ /* 0x000fe400018e0611 */
[----:B--2---:R-:W-:-:S03]  /*2ba0*/  IMAD.WIDE.U32 R24, R25, R14, RZ ;  /* 0x0000000e19187225 */ /* 0x004fc600078e00ff */
[----:B------:R-:W-:-:S05]  /*2bb0*/  IADD3 R23, P1, PT, R24, R21, RZ ;  /* 0x0000001518177210 */ /* 0x000fca0007f3e0ff */
[----:B------:R0:W-:Y:S01]  /*2bc0*/  STL [R6], R23 ;  /* 0x0000001706007387 */ /* 0x0001e20000100800 */
[----:B------:R-:W-:Y:S02]  /*2bd0*/  IMAD.X R21, R25, 0x1, R27, P1 ;  /* 0x0000000119157824 */ /* 0x000fe400008e061b */
[----:B0-----:R-:W-:Y:S01]  /*2be0*/  VIADD R6, R6, 0x4 ;  /* 0x0000000406067836 */ /* 0x001fe20000000000 */
[----:B------:R-:W-:Y:S06]  /*2bf0*/  @P0 BRA `(.L_x_50) ;  /* 0xfffffffc00d40947 */ /* 0x000fec000383ffff */
[----:B------:R-:W-:Y:S01]  /*2c00*/  SHF.R.U32.HI R6, RZ, 0x17, R9 ;  /* 0x00000017ff067819 */ /* 0x000fe20000011609 */
[----:B------:R0:W-:Y:S03]  /*2c10*/  STL [R1+0x18], R21 ;  /* 0x0000181501007387 */ /* 0x0001e60000100800 */
[----:B------:R-:W-:Y:S01]  /*2c20*/  LOP3.LUT R16, R6, 0x1f, RZ, 0xc0, !PT ;  /* 0x0000001f06107812 */ /* 0x000fe200078ec0ff */
[----:B------:R-:W2:Y:S03]  /*2c30*/  LDL R8, [R15+0x18] ;  /* 0x000018000f087983 */ /* 0x000ea60000100800 */
[----:B------:R-:W-:Y:S01]  /*2c40*/  ISETP.NE.AND P0, PT, R16, RZ, PT ;  /* 0x000000ff1000720c */ /* 0x000fe20003f05270 */
[----:B------:R-:W2:-:S12]  /*2c50*/  LDL R17, [R15+0x14] ;  /* 0x000014000f117983 */ /* 0x000e980000100800 */
[----:B------:R-:W3:Y:S01]  /*2c60*/  @P0 LDL R6, [R15+0x10] ;  /* 0x000010000f060983 */ /* 0x000ee20000100800 */
[----:B------:R-:W-:Y:S01]  /*2c70*/  UMOV UR4, 0x54442d19 ;  /* 0x54442d1900047882 */ /* 0x000fe20000000000 */
[----:B------:R-:W-:Y:S01]  /*2c80*/  UMOV UR5, 0x3bf921fb ;  /* 0x3bf921fb00057882 */ /* 0x000fe20000000000 */
[-C--:B--2---:R-:W-:Y:S02]  /*2c90*/  @P0 SHF.L.W.U32.HI R8, R17, R16.reuse, R8 ;  /* 0x0000001011080219 */ /* 0x084fe40000010e08 */
[----:B---3--:R-:W-:-:S04]  /*2ca0*/  @P0 SHF.L.W.U32.HI R17, R6, R16, R17 ;  /* 0x0000001006110219 */ /* 0x008fc80000010e11 */
[C---:B------:R-:W-:Y:S01]  /*2cb0*/  SHF.L.W.U32.HI R6, R17.reuse, 0x2, R8 ;  /* 0x0000000211067819 */ /* 0x040fe20000010e08 */
[----:B------:R-:W-:-:S03]  /*2cc0*/  IMAD.SHL.U32 R17, R17, 0x4, RZ ;  /* 0x0000000411117824 */ /* 0x000fc600078e00ff */
[----:B------:R-:W-:-:S04]  /*2cd0*/  SHF.R.S32.HI R23, RZ, 0x1f, R6 ;  /* 0x0000001fff177819 */ /* 0x000fc80000011406 */
[C---:B------:R-:W-:Y:S02]  /*2ce0*/  LOP3.LUT R16, R23.reuse, R17, RZ, 0x3c, !PT ;  /* 0x0000001117107212 */ /* 0x040fe400078e3cff */
[----:B------:R-:W-:-:S06]  /*2cf0*/  LOP3.LUT R17, R23, R6, RZ, 0x3c, !PT ;  /* 0x0000000617117212 */ /* 0x000fcc00078e3cff */
[----:B------:R-:W1:Y:S01]  /*2d00*/  I2F.F64.S64 R16, R16 ;  /* 0x0000001000107312 */ /* 0x000e620000301c00 */
[----:B------:R-:W-:Y:S01]  /*2d10*/  ISETP.GE.AND P0, PT, R9, RZ, PT ;  /* 0x000000ff0900720c */ /* 0x000fe20003f06270 */
[----:B-1----:R-:W-:Y:S01]  /*2d20*/  DMUL R24, R16, UR4 ;  /* 0x0000000410187c28 */ /* 0x002fe20008000000 */
[----:B0-----:R-:W-:Y:S02]  /*2d30*/  SHF.R.U32.HI R21, RZ, 0x1e, R8 ;  /* 0x0000001eff157819 */ /* 0x001fe40000011608 */
[----:B------:R-:W-:-:S07]  /*2d40*/  LOP3.LUT R23, R6, R9, RZ, 0x3c, !PT ;  /* 0x0000000906177212 */ /* 0x000fce00078e3cff */
[----:B------:R-:W0:Y:S01]  /*2d50*/  F2F.F32.F64 R24, R24 ;  /* 0x0000001800187310 */ /* 0x000e220000301000 */
[----:B------:R-:W-:Y:S02]  /*2d60*/  LEA.HI R8, R6, R21, RZ, 0x1 ;  /* 0x0000001506087211 */ /* 0x000fe400078f08ff */
[----:B------:R-:W-:-:S03]  /*2d70*/  ISETP.GE.AND P1, PT, R23, RZ, PT ;  /* 0x000000ff1700720c */ /* 0x000fc60003f26270 */
[----:B------:R-:W-:Y:S01]  /*2d80*/  @!P0 IMAD.MOV R8, RZ, RZ, -R8 ;  /* 0x000000ffff088224 */ /* 0x000fe200078e0a08 */
[----:B0-----:R-:W-:-:S09]  /*2d90*/  FSEL R6, -R24, R24, !P1 ;  /* 0x0000001818067208 */ /* 0x001fd20004800100 */
.L_x_49:
[----:B------:R-:W-:Y:S01]  /*2da0*/  LOP3.LUT R23, R8, 0x1, RZ, 0xc0, !PT ;  /* 0x0000000108177812 */ /* 0x000fe200078ec0ff */
[----:B------:R-:W-:Y:S02]  /*2db0*/  IMAD.MOV.U32 R16, RZ, RZ, 0x37cbac00 ;  /* 0x37cbac00ff107424 */ /* 0x000fe400078e00ff */
[----:B------:R-:W-:Y:S01]  /*2dc0*/  FMUL R17, R6, R6 ;  /* 0x0000000606117220 */ /* 0x000fe20000400000 */
[----:B------:R-:W-:Y:S01]  /*2dd0*/  FMUL R21, R22, R19 ;  /* 0x0000001316157220 */ /* 0x000fe20000400000 */
[----:B------:R-:W-:Y:S01]  /*2de0*/  ISETP.NE.U32.AND P0, PT, R23, 0x1, PT ;  /* 0x000000011700780c */ /* 0x000fe20003f05070 */
[----:B------:R-:W-:Y:S02]  /*2df0*/  IMAD.MOV.U32 R23, RZ, RZ, 0x3d2aaabb ;  /* 0x3d2aaabbff177424 */ /* 0x000fe400078e00ff */
[----:B------:R-:W-:Y:S01]  /*2e00*/  FFMA R16, R17, R16, -0.0013887860113754868507 ;  /* 0xbab607ed11107423 */ /* 0x000fe20000000010 */
[----:B------:R-:W-:Y:S01]  /*2e10*/  FMUL R28, R21, 0.63661974668502807617 ;  /* 0x3f22f983151c7820 */ /* 0x000fe20000400000 */
[----:B------:R-:W-:Y:S01]  /*2e20*/  IMAD.MOV.U32 R26, RZ, RZ, 0x3effffff ;  /* 0x3effffffff1a7424 */ /* 0x000fe200078e00ff */
[----:B------:R-:W-:Y:S01]  /*2e30*/  FSEL R6, R6, 1, P0 ;  /* 0x3f80000006067808 */ /* 0x000fe20000000000 */
[----:B------:R-:W-:Y:S01]  /*2e40*/  BSSY.RECONVERGENT B1, `(.L_x_51) ;  /* 0x0000046000017945 */ /* 0x000fe20003800200 */
[----:B------:R-:W-:-:S02]  /*2e50*/  FSEL R16, R16, -0.00019574658654164522886, !P0 ;  /* 0xb94d415310107808 */ /* 0x000fc40004000000 */
[----:B------:R-:W-:Y:S01]  /*2e60*/  FSEL R24, R23, 0.0083327032625675201416, !P0 ;  /* 0x3c0885e417187808 */ /* 0x000fe20004000000 */
[----:B------:R-:W0:Y:S01]  /*2e70*/  F2I.NTZ R28, R28 ;  /* 0x0000001c001c7305 */ /* 0x000e220000203100 */
[----:B------:R-:W-:Y:S02]  /*2e80*/  FSEL R26, -R26, -0.16666662693023681641, !P0 ;  /* 0xbe2aaaa81a1a7808 */ /* 0x000fe40004000100 */
[----:B------:R-:W-:Y:S01]  /*2e90*/  LOP3.LUT P0, RZ, R8, 0x2, RZ, 0xc0, !PT ;  /* 0x0000000208ff7812 */ /* 0x000fe2000780c0ff */
[----:B------:R-:W-:Y:S01]  /*2ea0*/  FFMA R16, R17, R16, R24 ;  /* 0x0000001011107223 */ /* 0x000fe20000000018 */
[----:B------:R-:W-:Y:S01]  /*2eb0*/  FSETP.GE.AND P1, PT, |R21|, 105615, PT ;  /* 0x47ce47801500780b */ /* 0x000fe20003f26200 */
[----:B------:R-:W1:Y:S02]  /*2ec0*/  LDC R24, c[0x0][0x3b0] ;  /* 0x0000ec00ff187b82 */ /* 0x000e640000000800 */
[C---:B------:R-:W-:Y:S01]  /*2ed0*/  FFMA R16, R17.reuse, R16, R26 ;  /* 0x0000001011107223 */ /* 0x040fe2000000001a */
[----:B------:R-:W-:-:S04]  /*2ee0*/  FFMA R17, R17, R6, RZ ;  /* 0x0000000611117223 */ /* 0x000fc800000000ff */
[----:B------:R-:W-:Y:S01]  /*2ef0*/  FFMA R6, R17, R16, R6 ;  /* 0x0000001011067223 */ /* 0x000fe20000000006 */
[----:B0-----:R-:W-:-:S03]  /*2f00*/  I2FP.F32.S32 R8, R28 ;  /* 0x0000001c00087245 */ /* 0x001fc60000201400 */
[----:B------:R-:W-:Y:S02]  /*2f10*/  @P0 FADD R6, RZ, -R6 ;  /* 0x80000006ff060221 */ /* 0x000fe40000000000 */
[----:B------:R-:W-:-:S04]  /*2f20*/  FFMA R17, R8, -1.5707962512969970703, R21 ;  /* 0xbfc90fda08117823 */ /* 0x000fc80000000015 */
[----:B------:R-:W-:-:S04]  /*2f30*/  FFMA R17, R8, -7.5497894158615963534e-08, R17 ;  /* 0xb3a2216808117823 */ /* 0x000fc80000000011 */
[----:B------:R-:W-:Y:S01]  /*2f40*/  FFMA R8, R8, -5.3903029534742383927e-15, R17 ;  /* 0xa7c234c508087823 */ /* 0x000fe20000000011 */
[----:B-1----:R-:W-:Y:S01]  /*2f50*/  FFMA R6, R6, R24, R9 ;  /* 0x0000001806067223 */ /* 0x002fe20000000009 */
[----:B------:R-:W-:Y:S06]  /*2f60*/  @!P1 BRA `(.L_x_52) ;  /* 0x0000000000cc9947 */ /* 0x000fec0003800000 */
[----:B------:R-:W-:-:S13]  /*2f70*/  FSETP.NEU.AND P0, PT, |R21|, +INF , PT ;  /* 0x7f8000001500780b */ /* 0x000fda0003f0d200 */
[----:B------:R-:W-:Y:S01]  /*2f80*/  @!P0 FMUL R8, RZ, R21 ;  /* 0x00000015ff088220 */ /* 0x000fe20000400000 */
[----:B------:R-:W-:Y:S01]  /*2f90*/  @!P0 IMAD.MOV.U32 R28, RZ, RZ, RZ ;  /* 0x000000ffff1c8224 */ /* 0x000fe200078e00ff */
[----:B------:R-:W-:Y:S06]  /*2fa0*/  @!P0 BRA `(.L_x_52) ;  /* 0x0000000000bc8947 */ /* 0x000fec0003800000 */
[----:B------:R-:W-:Y:S01]  /*2fb0*/  IMAD.SHL.U32 R25, R21, 0x100, RZ ;  /* 0x0000010015197824 */ /* 0x000fe200078e00ff */
[----:B------:R-:W-:Y:S01]  /*2fc0*/  UMOV UR4, URZ ;  /* 0x000000ff00047c82 */ /* 0x000fe20008000000 */
[----:B------:R-:W-:Y:S02]  /*2fd0*/  IMAD.MOV.U32 R8, RZ, RZ, RZ ;  /* 0x000000ffff087224 */ /* 0x000fe400078e00ff */
[----:B------:R-:W-:Y:S01]  /*2fe0*/  IMAD.MOV.U32 R27, RZ, RZ, RZ ;  /* 0x000000ffff1b7224 */ /* 0x000fe200078e00ff */
[----:B------:R-:W-:-:S07]  /*2ff0*/  LOP3.LUT R25, R25, 0x80000000, RZ, 0xfc, !PT ;  /* 0x8000000019197812 */ /* 0x000fce00078efcff */
.L_x_53:
[----:B------:R-:W0:Y:S02]  /*3000*/  LDC.64 R16, c[0x4][0x40] ;  /* 0x01001000ff107b82 */ /* 0x000e240000000a00 */
[----:B0-----:R-:W-:-:S05]  /*3010*/  IMAD.WIDE.U32 R28, R27, 0x4, R16 ;  /* 0x000000041b1c7825 */ /* 0x001fca00078e0010 */
[----:B------:R-:W2:Y:S02]  /*3020*/  LDG.E.CONSTANT R16, desc[UR6][R28.64] ;  /* 0x000000061c107981 */ /* 0x000ea4000c1e9900 */
[----:B--2---:R-:W-:-:S03]  /*3030*/  IMAD.WIDE.U32 R16, R16, R25, RZ ;  /* 0x0000001910107225 */ /* 0x004fc600078e00ff */
[----:B------:R-:W-:Y:S01]  /*3040*/  IADD3 R26, P0, PT, R16, R8, RZ ;  /* 0x00000008101a7210 */ /* 0x000fe20007f1e0ff */
[C---:B------:R-:W-:Y:S02]  /*3050*/  IMAD R16, R27.reuse, 0x4, R1 ;  /* 0x000000041b107824 */ /* 0x040fe400078e0201 */
[----:B------:R-:W-:Y:S01]  /*3060*/  VIADD R27, R27, 0x1 ;  /* 0x000000011b1b7836 */ /* 0x000fe20000000000 */
[----:B------:R-:W-:Y:S02]  /*3070*/  IADD3.X R8, PT, PT, R17, UR4, RZ, P0, !PT ;  /* 0x0000000411087c10 */ /* 0x000fe400087fe4ff */
[----:B------:R0:W-:Y:S02]  /*3080*/  STL [R16], R26 ;  /* 0x0000001a10007387 */ /* 0x0001e40000100800 */
[----:B------:R-:W-:-:S13]  /*3090*/  ISETP.NE.AND P0, PT, R27, 0x6, PT ;  /* 0x000000061b00780c */ /* 0x000fda0003f05270 */
[----:B0-----:R-:W-:Y:S05]  /*30a0*/  @P0 BRA `(.L_x_53) ;  /* 0xfffffffc00d40947 */ /* 0x001fea000383ffff */
        /* <DEDUP_REMOVED lines=25> */
[----:B------:R-:W1:Y:S01]  /*3240*/  I2F.F64.S64 R16, R16 ;  /* 0x0000001000107312 */ /* 0x000e620000301c00 */
[----:B0-----:R-:W-:-:S04]  /*3250*/  IMAD.MOV R8, RZ, RZ, -R28 ;  /* 0x000000ffff087224 */ /* 0x001fc800078e0a1c */
[----:B------:R-:W-:Y:S01]  /*3260*/  @!P0 IMAD.MOV.U32 R28, RZ, RZ, R8 ;  /* 0x000000ffff1c8224 */ /* 0x000fe200078e0008 */
[----:B-1----:R-:W-:-:S10]  /*3270*/  DMUL R26, R16, UR4 ;  /* 0x00000004101a7c28 */ /* 0x002fd40008000000 */
[----:B------:R-:W0:Y:S02]  /*3280*/  F2F.F32.F64 R26, R26 ;  /* 0x0000001a001a7310 */ /* 0x000e240000301000 */
[----:B0-----:R-:W-:-:S07]  /*3290*/  FSEL R8, -R26, R26, !P1 ;  /* 0x0000001a1a087208 */ /* 0x001fce0004800100 */
.L_x_52:
[----:B------:R-:W-:Y:S05]  /*32a0*/  BSYNC.RECONVERGENT B1 ;  /* 0x0000000000017941 */ /* 0x000fea0003800200 */
.L_x_51:
[----:B------:R-:W-:Y:S01]  /*32b0*/  LOP3.LUT R16, R28, 0x1, RZ, 0xc0, !PT ;  /* 0x000000011c107812 */ /* 0x000fe200078ec0ff */
[----:B------:R-:W-:Y:S02]  /*32c0*/  IMAD.MOV.U32 R26, RZ, RZ, 0x37cbac00 ;  /* 0x37cbac00ff1a7424 */ /* 0x000fe400078e00ff */
[----:B------:R-:W-:Y:S01]  /*32d0*/  FMUL R17, R8, R8 ;  /* 0x0000000808117220 */ /* 0x000fe20000400000 */
[----:B------:R-:W-:Y:S01]  /*32e0*/  VIADD R28, R28, 0x1 ;  /* 0x000000011c1c7836 */ /* 0x000fe20000000000 */
[----:B------:R-:W-:Y:S01]  /*32f0*/  ISETP.NE.U32.AND P0, PT, R16, 0x1, PT ;  /* 0x000000011000780c */ /* 0x000fe20003f05070 */
[----:B------:R-:W-:Y:S01]  /*3300*/  BSSY.RECONVERGENT B1, `(.L_x_54) ;  /* 0x000001b000017945 */ /* 0x000fe20003800200 */
[----:B------:R-:W0:Y:S01]  /*3310*/  MUFU.RCP R16, R19 ;  /* 0x0000001300107308 */ /* 0x000e220000001000 */
[----:B------:R-:W-:Y:S01]  /*3320*/  FFMA R21, R17, R26, -0.0013887860113754868507 ;  /* 0xbab607ed11157423 */ /* 0x000fe2000000001a */
[----:B------:R-:W-:Y:S02]  /*3330*/  LOP3.LUT P1, RZ, R28, 0x2, RZ, 0xc0, !PT ;  /* 0x000000021cff7812 */ /* 0x000fe4000782c0ff */
[----:B------:R-:W-:-:S02]  /*3340*/  FSEL R28, R23, 0.0083327032625675201416, P0 ;  /* 0x3c0885e4171c7808 */ /* 0x000fc40000000000 */
[----:B------:R-:W-:Y:S01]  /*3350*/  FSEL R26, R21, -0.00019574658654164522886, P0 ;  /* 0xb94d4153151a7808 */ /* 0x000fe20000000000 */
[----:B------:R-:W-:Y:S01]  /*3360*/  IMAD.MOV.U32 R21, RZ, RZ, 0x3effffff ;  /* 0x3effffffff157424 */ /* 0x000fe200078e00ff */
[----:B------:R-:W-:-:S03]  /*3370*/  FSEL R8, R8, 1, !P0 ;  /* 0x3f80000008087808 */ /* 0x000fc60004000000 */
[----:B------:R-:W-:Y:S01]  /*3380*/  FFMA R26, R17, R26, R28 ;  /* 0x0000001a111a7223 */ /* 0x000fe2000000001c */
[----:B------:R-:W-:Y:S01]  /*3390*/  FSEL R28, -R21, -0.16666662693023681641, P0 ;  /* 0xbe2aaaa8151c7808 */ /* 0x000fe20000000100 */
[----:B------:R-:W1:Y:S01]  /*33a0*/  FCHK P0, R6, R19 ;  /* 0x0000001306007302 */ /* 0x000e620000000000 */
[----:B0-----:R-:W-:-:S03]  /*33b0*/  FFMA R21, R16, -R19, 1 ;  /* 0x3f80000010157423 */ /* 0x001fc60000000813 */
[C---:B------:R-:W-:Y:S01]  /*33c0*/  FFMA R26, R17.reuse, R26, R28 ;  /* 0x0000001a111a7223 */ /* 0x040fe2000000001c */
[----:B------:R-:W-:Y:S01]  /*33d0*/  FFMA R17, R17, R8, RZ ;  /* 0x0000000811117223 */ /* 0x000fe200000000ff */
[----:B------:R-:W-:-:S03]  /*33e0*/  FFMA R21, R16, R21, R16 ;  /* 0x0000001510157223 */ /* 0x000fc60000000010 */
[----:B------:R-:W-:Y:S01]  /*33f0*/  FFMA R17, R17, R26, R8 ;  /* 0x0000001a11117223 */ /* 0x000fe20000000008 */
[----:B------:R-:W-:-:S03]  /*3400*/  FFMA R16, R6, R21, RZ ;  /* 0x0000001506107223 */ /* 0x000fc600000000ff */
[----:B------:R-:W-:Y:S01]  /*3410*/  @P1 FADD R17, RZ, -R17 ;  /* 0x80000011ff111221 */ /* 0x000fe20000000000 */
[----:B------:R-:W-:-:S03]  /*3420*/  FFMA R8, R16, -R19, R6 ;  /* 0x8000001310087223 */ /* 0x000fc60000000006 */
[----:B------:R-:W-:Y:S01]  /*3430*/  FFMA R24, R17, R24, 1 ;  /* 0x3f80000011187423 */ /* 0x000fe20000000018 */
[----:B------:R-:W-:Y:S01]  /*3440*/  FFMA R21, R21, R8, R16 ;  /* 0x0000000815157223 */ /* 0x000fe20000000010 */
[----:B-1----:R-:W-:Y:S06]  /*3450*/  @!P0 BRA `(.L_x_55) ;  /* 0x0000000000148947 */ /* 0x002fec0003800000 */
[----:B------:R-:W0:Y:S01]  /*3460*/  LDCU UR4, c[0x0][0x3a0] ;  /* 0x00007400ff0477ac */ /* 0x000e220008000800 */
[----:B------:R-:W-:Y:S01]  /*3470*/  MOV R19, 0x34a0 ;  /* 0x000034a000137802 */ /* 0x000fe20000000f00 */
[----:B0-----:R-:W-:-:S07]  /*3480*/  IMAD.U32 R17, RZ, RZ, UR4 ;  /* 0x00000004ff117e24 */ /* 0x001fce000f8e00ff */
[----:B------:R-:W-:Y:S05]  /*3490*/  CALL.REL.NOINC `($__internal_4_$__cuda_sm3x_div_rn_noftz_f32_slowpath) ;  /* 0x0000002c006c7944 */ /* 0x000fea0003c00000 */
[----:B------:R-:W-:-:S07]  /*34a0*/  IMAD.MOV.U32 R21, RZ, RZ, R6 ;  /* 0x000000ffff157224 */ /* 0x000fce00078e0006 */
.L_x_55:
[----:B------:R-:W-:Y:S05]  /*34b0*/  BSYNC.RECONVERGENT B1 ;  /* 0x0000000000017941 */ /* 0x000fea0003800200 */
.L_x_54:
[----:B------:R-:W0:Y:S01]  /*34c0*/  MUFU.RCP R6, R21 ;  /* 0x0000001500067308 */ /* 0x000e220000001000 */
[----:B------:R-:W-:Y:S07]  /*34d0*/  BSSY.RECONVERGENT B1, `(.L_x_56) ;  /* 0x000000d000017945 */ /* 0x000fee0003800200 */
[----:B------:R-:W1:Y:S01]  /*34e0*/  FCHK P0, R24, R21 ;  /* 0x0000001518007302 */ /* 0x000e620000000000 */
[----:B0-----:R-:W-:-:S04]  /*34f0*/  FFMA R17, R6, -R21, 1 ;  /* 0x3f80000006117423 */ /* 0x001fc80000000815 */
[----:B------:R-:W-:-:S04]  /*3500*/  FFMA R17, R6, R17, R6 ;  /* 0x0000001106117223 */ /* 0x000fc80000000006 */
[----:B------:R-:W-:-:S04]  /*3510*/  FFMA R6, R24, R17, RZ ;  /* 0x0000001118067223 */ /* 0x000fc800000000ff */
[----:B------:R-:W-:-:S04]  /*3520*/  FFMA R8, R6, -R21, R24 ;  /* 0x8000001506087223 */ /* 0x000fc80000000018 */
[----:B------:R-:W-:Y:S01]  /*3530*/  FFMA R8, R17, R8, R6 ;  /* 0x0000000811087223 */ /* 0x000fe20000000006 */
[----:B-1----:R-:W-:Y:S06]  /*3540*/  @!P0 BRA `(.L_x_57) ;  /* 0x0000000000148947 */ /* 0x002fec0003800000 */
[----:B------:R-:W-:Y:S01]  /*3550*/  IMAD.MOV.U32 R6, RZ, RZ, R24 ;  /* 0x000000ffff067224 */ /* 0x000fe200078e0018 */
[----:B------:R-:W-:Y:S01]  /*3560*/  MOV R19, 0x3590 ;  /* 0x0000359000137802 */ /* 0x000fe20000000f00 */
[----:B------:R-:W-:-:S07]  /*3570*/  IMAD.MOV.U32 R17, RZ, RZ, R21 ;  /* 0x000000ffff117224 */ /* 0x000fce00078e0015 */
[----:B------:R-:W-:Y:S05]  /*3580*/  CALL.REL.NOINC `($__internal_4_$__cuda_sm3x_div_rn_noftz_f32_slowpath) ;  /* 0x0000002c00307944 */ /* 0x000fea0003c00000 */
[----:B------:R-:W-:-:S07]  /*3590*/  IMAD.MOV.U32 R8, RZ, RZ, R6 ;  /* 0x000000ffff087224 */ /* 0x000fce00078e0006 */
.L_x_57:
[----:B------:R-:W-:Y:S05]  /*35a0*/  BSYNC.RECONVERGENT B1 ;  /* 0x0000000000017941 */ /* 0x000fea0003800200 */
.L_x_56:
[----:B------:R-:W0:Y:S01]  /*35b0*/  MUFU.RCP R6, R13 ;  /* 0x0000000d00067308 */ /* 0x000e220000001000 */
[----:B------:R-:W-:Y:S07]  /*35c0*/  BSSY.RECONVERGENT B1, `(.L_x_58) ;  /* 0x000000d000017945 */ /* 0x000fee0003800200 */
[----:B------:R-:W1:Y:S01]  /*35d0*/  FCHK P0, R8, R13 ;  /* 0x0000000d08007302 */ /* 0x000e620000000000 */
[----:B0-----:R-:W-:-:S04]  /*35e0*/  FFMA R17, -R13, R6, 1 ;  /* 0x3f8000000d117423 */ /* 0x001fc80000000106 */
[----:B------:R-:W-:-:S04]  /*35f0*/  FFMA R6, R6, R17, R6 ;  /* 0x0000001106067223 */ /* 0x000fc80000000006 */
[----:B------:R-:W-:-:S04]  /*3600*/  FFMA R17, R6, R8, RZ ;  /* 0x0000000806117223 */ /* 0x000fc800000000ff */
[----:B------:R-:W-:-:S04]  /*3610*/  FFMA R16, -R13, R17, R8 ;  /* 0x000000110d107223 */ /* 0x000fc80000000108 */
[----:B------:R-:W-:Y:S01]  /*3620*/  FFMA R17, R6, R16, R17 ;  /* 0x0000001006117223 */ /* 0x000fe20000000011 */
[----:B-1----:R-:W-:Y:S06]  /*3630*/  @!P0 BRA `(.L_x_59) ;  /* 0x0000000000148947 */ /* 0x002fec0003800000 */
[----:B------:R-:W-:Y:S01]  /*3640*/  IMAD.MOV.U32 R6, RZ, RZ, R8 ;  /* 0x000000ffff067224 */ /* 0x000fe200078e0008 */
[----:B------:R-:W-:Y:S01]  /*3650*/  MOV R19, 0x3680 ;  /* 0x0000368000137802 */ /* 0x000fe20000000f00 */
[----:B------:R-:W-:-:S07]  /*3660*/  IMAD.MOV.U32 R17, RZ, RZ, R13 ;  /* 0x000000ffff117224 */ /* 0x000fce00078e000d */
[----:B------:R-:W-:Y:S05]  /*3670*/  CALL.REL.NOINC `($__internal_4_$__cuda_sm3x_div_rn_noftz_f32_slowpath) ;  /* 0x0000002800f47944 */ /* 0x000fea0003c00000 */
[----:B------:R-:W-:-:S07]  /*3680*/  IMAD.MOV.U32 R17, RZ, RZ, R6 ;  /* 0x000000ffff117224 */ /* 0x000fce00078e0006 */
.L_x_59:
[----:B------:R-:W-:Y:S05]  /*3690*/  BSYNC.RECONVERGENT B1 ;  /* 0x0000000000017941 */ /* 0x000fea0003800200 */
.L_x_58:
[----:B------:R-:W-:Y:S02]  /*36a0*/  FSETP.GEU.AND P0, PT, R20, R17, PT ;  /* 0x000000111400720b */ /* 0x000fe40003f0e000 */
[C---:B------:R-:W-:Y:S01]  /*36b0*/  ISETP.LT.U32.AND P1, PT, R11.reuse, 0x63, PT ;  /* 0x000000630b00780c */ /* 0x040fe20003f21070 */
[----:B------:R-:W-:-:S12]  /*36c0*/  VIADD R11, R11, 0x1 ;  /* 0x000000010b0b7836 */ /* 0x000fd80000000000 */
[----:B------:R-:W-:Y:S05]  /*36d0*/  @P0 BRA P1, `(.L_x_60) ;  /* 0xfffffff000780947 */ /* 0x000fea000083ffff */
[----:B------:R-:W-:Y:S05]  /*36e0*/  BSYNC.RECONVERGENT B0 ;  /* 0x0000000000007941 */ /* 0x000fea0003800200 */
.L_x_48:
[----:B------:R-:W-:Y:S01]  /*36f0*/  BSSY.RECONVERGENT B0, `(.L_x_61) ;  /* 0x0000017000007945 */ /* 0x000fe20003800200 */
[----:B------:R-:W-:Y:S02]  /*3700*/  IMAD.MOV.U32 R9, RZ, RZ, R5 ;  /* 0x000000ffff097224 */ /* 0x000fe400078e0005 */
[----:B------:R-:W-:Y:S02]  /*3710*/  IMAD.MOV.U32 R8, RZ, RZ, R4 ;  /* 0x000000ffff087224 */ /* 0x000fe400078e0004 */
[----:B------:R-:W-:Y:S02]  /*3720*/  IMAD.MOV.U32 R6, RZ, RZ, R3 ;  /* 0x000000ffff067224 */ /* 0x000fe400078e0003 */
[----:B------:R-:W-:Y:S01]  /*3730*/  IMAD.MOV.U32 R10, RZ, RZ, R2 ;  /* 0x000000ffff0a7224 */ /* 0x000fe200078e0002 */
[----:B------:R-:W-:Y:S06]  /*3740*/  @!P0 BRA `(.L_x_62) ;  /* 0x0000000000448947 */ /* 0x000fec0003800000 */
[----:B------:R-:W-:Y:S01]  /*3750*/  SHF.R.U32.HI R9, RZ, 0x2, R0 ;  /* 0x00000002ff097819 */ /* 0x000fe20000011600 */
[----:B------:R-:W-:Y:S01]  /*3760*/  VIADD R12, R18, 0x10974f ;  /* 0x0010974f120c7836 */ /* 0x000fe20000000000 */
[----:B------:R-:W0:Y:S01]  /*3770*/  LDCU UR4, c[0x0][0x3a0] ;  /* 0x00007400ff0477ac */ /* 0x000e220008000800 */
[----:B------:R-:W-:Y:S01]  /*3780*/  IMAD.MOV.U32 R11, RZ, RZ, 0x2f800000 ;  /* 0x2f800000ff0b7424 */ /* 0x000fe200078e00ff */
[----:B------:R-:W-:Y:S01]  /*3790*/  LOP3.LUT R9, R9, R0, RZ, 0x3c, !PT ;  /* 0x0000000009097212 */ /* 0x000fe200078e3cff */
[----:B------:R-:W-:Y:S02]  /*37a0*/  IMAD.SHL.U32 R0, R5, 0x10, RZ ;  /* 0x0000001005007824 */ /* 0x000fe400078e00ff */
[----:B------:R-:W-:Y:S02]  /*37b0*/  IMAD.MOV.U32 R8, RZ, RZ, R5 ;  /* 0x000000ffff087224 */ /* 0x000fe400078e0005 */
[----:B------:R-:W-:Y:S02]  /*37c0*/  IMAD.SHL.U32 R6, R9, 0x2, RZ ;  /* 0x0000000209067824 */ /* 0x000fe400078e00ff */
[----:B------:R-:W-:-:S03]  /*37d0*/  IMAD.MOV.U32 R10, RZ, RZ, R3 ;  /* 0x000000ffff0a7224 */ /* 0x000fc600078e0003 */
[----:B------:R-:W-:Y:S01]  /*37e0*/  LOP3.LUT R0, R9, R6, R0, 0x96, !PT ;  /* 0x0000000609007212 */ /* 0x000fe200078e9600 */
[----:B------:R-:W-:-:S03]  /*37f0*/  IMAD.MOV.U32 R6, RZ, RZ, R4 ;  /* 0x000000ffff067224 */ /* 0x000fc600078e0004 */
[----:B------:R-:W-:-:S05]  /*3800*/  LOP3.LUT R9, R0, R5, RZ, 0x3c, !PT ;  /* 0x0000000500097212 */ /* 0x000fca00078e3cff */
[----:B------:R-:W-:-:S05]  /*3810*/  IMAD.IADD R0, R9, 0x1, R12 ;  /* 0x0000000109007824 */ /* 0x000fca00078e020c */
[----:B------:R-:W-:-:S05]  /*3820*/  I2FP.F32.U32 R0, R0 ;  /* 0x0000000000007245 */ /* 0x000fca0000201000 */
[----:B------:R-:W-:Y:S01]  /*3830*/  FFMA R22, R0, R11, 1.1641532182693481445e-10 ;  /* 0x2f00000000167423 */ /* 0x000fe2000000000b */
[----:B------:R-:W-:-:S03]  /*3840*/  IMAD.MOV.U32 R0, RZ, RZ, R2 ;  /* 0x000000ffff007224 */ /* 0x000fc600078e0002 */
[----:B0-----:R-:W-:-:S07]  /*3850*/  FMUL R22, R22, UR4 ;  /* 0x0000000416167c20 */ /* 0x001fce0008400000 */
.L_x_62:
[----:B------:R-:W-:Y:S05]  /*3860*/  BSYNC.RECONVERGENT B0 ;  /* 0x0000000000007941 */ /* 0x000fea0003800200 */
.L_x_61:
[----:B------:R-:W-:Y:S01]  /*3870*/  SHF.R.U32.HI R3, RZ, 0x2, R0 ;  /* 0x00000002ff037819 */ /* 0x000fe20000011600 */
[----:B------:R-:W-:Y:S01]  /*3880*/  IMAD.MOV.U32 R13, RZ, RZ, 0x2f800000 ;  /* 0x2f800000ff0d7424 */ /* 0x000fe200078e00ff */
[----:B------:R-:W-:Y:S01]  /*3890*/  UMOV UR4, 0x54442d18 ;  /* 0x54442d1800047882 */ /* 0x000fe20000000000 */
[----:B------:R-:W-:Y:S01]  /*38a0*/  UMOV UR5, 0x401921fb ;  /* 0x401921fb00057882 */ /* 0x000fe20000000000 */
[----:B------:R-:W-:Y:S01]  /*38b0*/  LOP3.LUT R5, R3, R0, RZ, 0x3c, !PT ;  /* 0x0000000003057212 */ /* 0x000fe200078e3cff */
[----:B------:R-:W-:Y:S01]  /*38c0*/  IMAD.SHL.U32 R0, R9, 0x10, RZ ;  /* 0x0000001009007824 */ /* 0x000fe200078e00ff */
[----:B------:R-:W-:Y:S01]  /*38d0*/  SHF.R.U32.HI R3, RZ, 0x2, R10 ;  /* 0x00000002ff037819 */ /* 0x000fe2000001160a */
[----:B------:R-:W0:Y:S01]  /*38e0*/  LDCU.128 UR8, c[0x0][0x380] ;  /* 0x00007000ff0877ac */ /* 0x000e220008000c00 */
[----:B------:R-:W-:Y:S01]  /*38f0*/  IMAD.SHL.U32 R11, R7, 0x4, RZ ;  /* 0x00000004070b7824 */ /* 0x000fe200078e00ff */
[----:B------:R-:W-:Y:S01]  /*3900*/  SHF.R.U32.HI R16, RZ, 0x2, R9 ;  /* 0x00000002ff107819 */ /* 0x000fe20000011609 */
[----:B------:R-:W-:Y:S01]  /*3910*/  IMAD.SHL.U32 R2, R5, 0x2, RZ ;  /* 0x0000000205027824 */ /* 0x000fe200078e00ff */
[----:B------:R-:W-:Y:S01]  /*3920*/  LOP3.LUT R3, R3, R10, RZ, 0x3c, !PT ;  /* 0x0000000a03037212 */ /* 0x000fe200078e3cff */
[----:B------:R-:W-:Y:S01]  /*3930*/  BSSY.RECONVERGENT B0, `(.L_x_63) ;  /* 0x000008e000007945 */ /* 0x000fe20003800200 */
[----:B------:R-:W-:-:S02]  /*3940*/  LOP3.LUT R16, R16, R9, RZ, 0x3c, !PT ;  /* 0x0000000910107212 */ /* 0x000fc400078e3cff */
[----:B------:R-:W-:Y:S01]  /*3950*/  LOP3.LUT R0, R5, R2, R0, 0x96, !PT ;  /* 0x0000000205007212 */ /* 0x000fe200078e9600 */
[----:B------:R-:W-:-:S03]  /*3960*/  IMAD.SHL.U32 R2, R3, 0x2, RZ ;  /* 0x0000000203027824 */ /* 0x000fc600078e00ff */
[----:B------:R-:W-:-:S05]  /*3970*/  LOP3.LUT R15, R0, R9, RZ, 0x3c, !PT ;  /* 0x00000009000f7212 */ /* 0x000fca00078e3cff */
[----:B------:R-:W-:-:S05]  /*3980*/  IMAD.SHL.U32 R0, R15, 0x10, RZ ;  /* 0x000000100f007824 */ /* 0x000fca00078e00ff */
[----:B------:R-:W-:Y:S02]  /*3990*/  LOP3.LUT R0, R3, R2, R0, 0x96, !PT ;  /* 0x0000000203007212 */ /* 0x000fe400078e9600 */
[----:B------:R-:W-:Y:S02]  /*39a0*/  SHF.R.U32.HI R3, RZ, 0x2, R6 ;  /* 0x00000002ff037819 */ /* 0x000fe40000011606 */
[----:B------:R-:W-:Y:S02]  /*39b0*/  LOP3.LUT R17, R0, R15, RZ, 0x3c, !PT ;  /* 0x0000000f00117212 */ /* 0x000fe400078e3cff */
[----:B------:R-:W-:Y:S02]  /*39c0*/  LOP3.LUT R3, R3, R6, RZ, 0x3c, !PT ;  /* 0x0000000603037212 */ /* 0x000fe400078e3cff */
[C---:B------:R-:W-:Y:S01]  /*39d0*/  IADD3 R0, PT, PT, R12.reuse, 0xb0f8a, R17 ;  /* 0x000b0f8a0c007810 */ /* 0x040fe20007ffe011 */
[----:B------:R-:W-:Y:S01]  /*39e0*/  IMAD.SHL.U32 R2, R17, 0x10, RZ ;  /* 0x0000001011027824 */ /* 0x000fe200078e00ff */
[----:B------:R-:W-:Y:S01]  /*39f0*/  IADD3 R15, PT, PT, R12, 0x587c5, R15 ;  /* 0x000587c50c0f7810 */ /* 0x000fe20007ffe00f */
[----:B------:R-:W-:Y:S01]  /*3a00*/  IMAD.SHL.U32 R4, R3, 0x2, RZ ;  /* 0x0000000203047824 */ /* 0x000fe200078e00ff */
[----:B------:R-:W-:-:S04]  /*3a10*/  I2FP.F32.U32 R0, R0 ;  /* 0x0000000000007245 */ /* 0x000fc80000201000 */
[----:B------:R-:W-:Y:S01]  /*3a20*/  LOP3.LUT R2, R3, R4, R2, 0x96, !PT ;  /* 0x0000000403027212 */ /* 0x000fe200078e9602 */
[----:B------:R-:W-:Y:S01]  /*3a30*/  FFMA R6, R0, R13, 1.1641532182693481445e-10 ;  /* 0x2f00000000067423 */ /* 0x000fe2000000000d */
[----:B------:R-:W-:Y:S02]  /*3a40*/  SHF.R.U32.HI R3, RZ, 0x2, R8 ;  /* 0x00000002ff037819 */ /* 0x000fe40000011608 */
[----:B------:R-:W-:Y:S02]  /*3a50*/  LOP3.LUT R17, R2, R17, RZ, 0x3c, !PT ;  /* 0x0000001102117212 */ /* 0x000fe400078e3cff */
[----:B------:R-:W-:Y:S02]  /*3a60*/  FSETP.GEU.AND P0, PT, R6, 1.175494350822287508e-38, PT ;  /* 0x008000000600780b */ /* 0x000fe40003f0e000 */
[----:B------:R-:W-:Y:S01]  /*3a70*/  IADD3 R0, PT, PT, R12, 0x10974f, R17 ;  /* 0x0010974f0c007810 */ /* 0x000fe20007ffe011 */
[----:B------:R-:W-:Y:S01]  /*3a80*/  IMAD.SHL.U32 R21, R17, 0x10, RZ ;  /* 0x0000001011157824 */ /* 0x000fe200078e00ff */
[----:B------:R-:W-:Y:S01]  /*3a90*/  LOP3.LUT R10, R3, R8, RZ, 0x3c, !PT ;  /* 0x00000008030a7212 */ /* 0x000fe200078e3cff */
[----:B------:R-:W-:Y:S01]  /*3aa0*/  IMAD.MOV.U32 R3, RZ, RZ, 0x3e055027 ;  /* 0x3e055027ff037424 */ /* 0x000fe200078e00ff */
[----:B------:R-:W-:-:S02]  /*3ab0*/  I2FP.F32.U32 R0, R0 ;  /* 0x0000000000007245 */ /* 0x000fc40000201000 */
[----:B------:R-:W-:Y:S01]  /*3ac0*/  SHF.R.S32.HI R2, RZ, 0x1f, R7 ;  /* 0x0000001fff027819 */ /* 0x000fe20000011407 */
[----:B------:R-:W-:Y:S01]  /*3ad0*/  IMAD.SHL.U32 R18, R10, 0x2, RZ ;  /* 0x000000020a127824 */ /* 0x000fe200078e00ff */
[----:B0-----:R-:W-:Y:S01]  /*3ae0*/  IADD3 R8, P1, PT, R11, UR8, RZ ;  /* 0x000000080b087c10 */ /* 0x001fe2000ff3e0ff */
[----:B------:R-:W-:Y:S02]  /*3af0*/  FFMA R0, R0, R13, 1.1641532182693481445e-10 ;  /* 0x2f00000000007423 */ /* 0x000fe4000000000d */
[----:B------:R-:W-:Y:S01]  /*3b00*/  @!P0 FMUL R6, R6, 8388608 ;  /* 0x4b00000006068820 */ /* 0x000fe20000400000 */
[----:B------:R-:W-:Y:S01]  /*3b10*/  LOP3.LUT R18, R10, R18, R21, 0x96, !PT ;  /* 0x000000120a127212 */ /* 0x000fe200078e9615 */
[----:B------:R0:W1:Y:S02]  /*3b20*/  F2F.F64.F32 R4, R0 ;  /* 0x0000000000047310 */ /* 0x0000640000201800 */
[----:B------:R-:W-:Y:S01]  /*3b30*/  VIADD R19, R6, 0xc0d55555 ;  /* 0xc0d5555506137836 */ /* 0x000fe20000000000 */
[----:B------:R-:W-:-:S02]  /*3b40*/  LOP3.LUT R17, R18, R17, RZ, 0x3c, !PT ;  /* 0x0000001112117212 */ /* 0x000fc400078e3cff */
[----:B------:R-:W-:Y:S02]  /*3b50*/  FSEL R18, RZ, -23, P0 ;  /* 0xc1b80000ff127808 */ /* 0x000fe40000000000 */
[----:B------:R-:W-:Y:S02]  /*3b60*/  LOP3.LUT R19, R19, 0xff800000, RZ, 0xc0, !PT ;  /* 0xff80000013137812 */ /* 0x000fe400078ec0ff */
[----:B0-----:R-:W-:Y:S02]  /*3b70*/  SHF.L.U64.HI R0, R7, 0x2, R2 ;  /* 0x0000000207007819 */ /* 0x001fe40000010202 */
[C---:B------:R-:W-:Y:S01]  /*3b80*/  ISETP.GT.U32.AND P0, PT, R6.reuse, 0x7f7fffff, PT ;  /* 0x7f7fffff0600780c */ /* 0x040fe20003f04070 */
[----:B------:R-:W-:Y:S01]  /*3b90*/  IMAD.IADD R14, R6, 0x1, -R19 ;  /* 0x00000001060e7824 */ /* 0x000fe200078e0a13 */
[----:B------:R-:W-:Y:S01]  /*3ba0*/  IADD3.X R9, PT, PT, R0, UR9, RZ, P1, !PT ;  /* 0x0000000900097c10 */ /* 0x000fe20008ffe4ff */
[----:B-1----:R-:W-:Y:S02]  /*3bb0*/  DMUL R4, R4, UR4 ;  /* 0x0000000404047c28 */ /* 0x002fe40008000000 */
[----:B------:R-:W-:Y:S01]  /*3bc0*/  FADD R14, R14, -1 ;  /* 0xbf8000000e0e7421 */ /* 0x000fe20000000000 */
[----:B------:R-:W0:Y:S01]  /*3bd0*/  LDCU UR4, c[0x0][0x3a4] ;  /* 0x00007480ff0477ac */ /* 0x000e220008000800 */
[----:B------:R-:W-:Y:S01]  /*3be0*/  I2FP.F32.S32 R19, R19 ;  /* 0x0000001300137245 */ /* 0x000fe20000201400 */
[----:B------:R1:W-:Y:S01]  /*3bf0*/  STG.E desc[UR6][R8.64], R22 ;  /* 0x0000001608007986 */ /* 0x0003e2000c101906 */
[C---:B------:R-:W-:Y:S01]  /*3c00*/  FFMA R3, R14.reuse, -R3, 0.14084610342979431152 ;  /* 0x3e1039f60e037423 */ /* 0x040fe20000000803 */
[----:B------:R2:W3:Y:S01]  /*3c10*/  F2F.F32.F64 R7, R4 ;  /* 0x0000000400077310 */ /* 0x0004e20000301000 */
[----:B------:R-:W-:Y:S01]  /*3c20*/  IADD3 R2, P2, PT, R11, UR10, RZ ;  /* 0x0000000a0b027c10 */ /* 0x000fe2000ff5e0ff */
[----:B------:R-:W-:Y:S01]  /*3c30*/  FFMA R18, R19, 1.1920928955078125e-07, R18 ;  /* 0x3400000013127823 */ /* 0x000fe20000000012 */
[----:B------:R-:W-:Y:S01]  /*3c40*/  FFMA R3, R14, R3, -0.12148627638816833496 ;  /* 0xbdf8cdcc0e037423 */ /* 0x000fe20000000003 */
[----:B------:R-:W-:-:S03]  /*3c50*/  FSETP.NEU.AND P1, PT, R6, RZ, PT ;  /* 0x000000ff0600720b */ /* 0x000fc60003f2d000 */
[----:B------:R-:W-:Y:S01]  /*3c60*/  FFMA R3, R14, R3, 0.13980610668659210205 ;  /* 0x3e0f29550e037423 */ /* 0x000fe20000000003 */
[----:B--2---:R-:W-:-:S03]  /*3c70*/  I2FP.F32.U32 R4, R15 ;  /* 0x0000000f00047245 */ /* 0x004fc60000201000 */
[----:B------:R-:W-:Y:S01]  /*3c80*/  FFMA R23, R14, R3, -0.16684235632419586182 ;  /* 0xbe2ad8b90e177423 */ /* 0x000fe20000000003 */
[----:B------:R-:W-:Y:S01]  /*3c90*/  IMAD.SHL.U32 R15, R16, 0x2, RZ ;  /* 0x00000002100f7824 */ /* 0x000fe200078e00ff */
[----:B------:R-:W-:Y:S01]  /*3ca0*/  IADD3.X R3, PT, PT, R0, UR11, RZ, P2, !PT ;  /* 0x0000000b00037c10 */ /* 0x000fe200097fe4ff */
[----:B------:R-:W-:Y:S02]  /*3cb0*/  IMAD.SHL.U32 R5, R17, 0x10, RZ ;  /* 0x0000001011057824 */ /* 0x000fe400078e00ff */
[----:B------:R-:W-:Y:S01]  /*3cc0*/  FFMA R23, R14, R23, 0.20012299716472625732 ;  /* 0x3e4ced0b0e177423 */ /* 0x000fe20000000017 */
[----:B---3--:R-:W-:Y:S01]  /*3cd0*/  FMUL R20, R7, 0.63661974668502807617 ;  /* 0x3f22f98307147820 */ /* 0x008fe20000400000 */
[----:B------:R-:W-:Y:S01]  /*3ce0*/  FFMA R10, R4, R13, 1.1641532182693481445e-10 ;  /* 0x2f000000040a7423 */ /* 0x000fe2000000000d */
[----:B-1----:R-:W-:Y:S02]  /*3cf0*/  IMAD.MOV.U32 R9, RZ, RZ, 0x7f800000 ;  /* 0x7f800000ff097424 */ /* 0x002fe400078e00ff */
[----:B------:R-:W-:Y:S01]  /*3d00*/  FFMA R23, R14, R23, -0.24999669194221496582 ;  /* 0xbe7fff220e177423 */ /* 0x000fe20000000017 */
[----:B------:R-:W1:Y:S01]  /*3d10*/  F2I.NTZ R4, R20 ;  /* 0x0000001400047305 */ /* 0x000e620000203100 */
[----:B------:R-:W-:Y:S01]  /*3d20*/  LOP3.LUT R16, R16, R15, R5, 0x96, !PT ;  /* 0x0000000f10107212 */ /* 0x000fe200078e9605 */
[----:B0-----:R-:W-:Y:S01]  /*3d30*/  FMUL R10, R10, UR4 ;  /* 0x000000040a0a7c20 */ /* 0x001fe20008400000 */
[----:B------:R-:W-:-:S02]  /*3d40*/  FFMA R23, R14, R23, 0.33333182334899902344 ;  /* 0x3eaaaa780e177423 */ /* 0x000fc40000000017 */
[----:B------:R-:W-:Y:S02]  /*3d50*/  LOP3.LUT R5, R16, R17, RZ, 0x3c, !PT ;  /* 0x0000001110057212 */ /* 0x000fe400078e3cff */
[----:B------:R-:W-:Y:S01]  /*3d60*/  FFMA R23, R14, R23, -0.5 ;  /* 0xbf0000000e177423 */ /* 0x000fe20000000017 */
[C---:B------:R-:W-:Y:S01]  /*3d70*/  IADD3 R17, PT, PT, R12.reuse, 0x161f14, R17 ;  /* 0x00161f140c117810 */ /* 0x040fe20007ffe011 */
[----:B------:R0:W-:Y:S01]  /*3d80*/  STG.E desc[UR6][R2.64], R10 ;  /* 0x0000000a02007986 */ /* 0x0001e2000c101906 */
[----:B------:R-:W-:Y:S01]  /*3d90*/  IADD3 R5, PT, PT, R12, 0x1ba6d9, R5 ;  /* 0x001ba6d90c057810 */ /* 0x000fe20007ffe005 */
[----:B------:R-:W-:Y:S01]  /*3da0*/  FMUL R23, R14, R23 ;  /* 0x000000170e177220 */ /* 0x000fe20000400000 */
[----:B------:R-:W-:-:S03]  /*3db0*/  I2FP.F32.U32 R12, R17 ;  /* 0x00000011000c7245 */ /* 0x000fc60000201000 */
[----:B------:R-:W-:Y:S01]  /*3dc0*/  FFMA R23, R14, R23, R14 ;  /* 0x000000170e177223 */ /* 0x000fe2000000000e */
[----:B-1----:R-:W-:Y:S01]  /*3dd0*/  I2FP.F32.S32 R8, R4 ;  /* 0x0000000400087245 */ /* 0x002fe20000201400 */
[----:B------:R-:W-:Y:S02]  /*3de0*/  FFMA R12, R12, R13, 1.1641532182693481445e-10 ;  /* 0x2f0000000c0c7423 */ /* 0x000fe4000000000d */
[----:B------:R-:W-:Y:S01]  /*3df0*/  FFMA R18, R18, 0.69314718246459960938, R23 ;  /* 0x3f31721812127823 */ /* 0x000fe20000000017 */
[----:B------:R-:W-:Y:S01]  /*3e00*/  @P0 FFMA R18, R6, R9, +INF ;  /* 0x7f80000006120423 */ /* 0x000fe20000000009 */
[----:B------:R-:W-:Y:S01]  /*3e10*/  FSETP.GE.AND P0, PT, |R7|, 105615, PT ;  /* 0x47ce47800700780b */ /* 0x000fe20003f06200 */
[----:B------:R-:W-:Y:S01]  /*3e20*/  FFMA R9, R8, -1.5707962512969970703, R7 ;  /* 0xbfc90fda08097823 */ /* 0x000fe20000000007 */
[----:B0-----:R-:W-:Y:S01]  /*3e30*/  I2FP.F32.U32 R2, R5 ;  /* 0x0000000500027245 */ /* 0x001fe20000201000 */
[----:B------:R-:W-:Y:S02]  /*3e40*/  FMUL R14, R18, -2 ;  /* 0xc0000000120e7820 */ /* 0x000fe40000400000 */
[----:B------:R-:W-:-:S02]  /*3e50*/  FFMA R9, R8, -7.5497894158615963534e-08, R9 ;  /* 0xb3a2216808097823 */ /* 0x000fc40000000009 */
[----:B------:R-:W-:Y:S01]  /*3e60*/  FFMA R13, R2, R13, 1.1641532182693481445e-10 ;  /* 0x2f000000020d7423 */ /* 0x000fe2000000000d */
[----:B------:R-:W-:Y:S01]  /*3e70*/  FSEL R14, R14, +INF , P1 ;  /* 0x7f8000000e0e7808 */ /* 0x000fe20000800000 */
[----:B------:R-:W-:-:S04]  /*3e80*/  FFMA R2, R8, -5.3903029534742383927e-15, R9 ;  /* 0xa7c234c508027823 */ /* 0x000fc80000000009 */
[----:B------:R-:W-:Y:S05]  /*3e90*/  @!P0 BRA `(.L_x_64) ;  /* 0x0000000000dc8947 */ /* 0x000fea0003800000 */
[----:B------:R-:W-:-:S13]  /*3ea0*/  FSETP.NEU.AND P0, PT, |R7|, +INF , PT ;  /* 0x7f8000000700780b */ /* 0x000fda0003f0d200 */
[----:B------:R-:W-:Y:S01]  /*3eb0*/  @!P0 FMUL R2, RZ, R7 ;  /* 0x00000007ff028220 */ /* 0x000fe20000400000 */
[----:B------:R-:W-:Y:S01]  /*3ec0*/  @!P0 IMAD.MOV.U32 R4, RZ, RZ, RZ ;  /* 0x000000ffff048224 */ /* 0x000fe200078e00ff */
        /* <DEDUP_REMOVED lines=8> */
.L_x_65:
        /* <DEDUP_REMOVED lines=29> */
[C---:B------:R-:W-:Y:S01]  /*4120*/  SHF.L.W.U32.HI R4, R3.reuse, 0x2, R2 ;  /* 0x0000000203047819 */ /* 0x040fe20000010e02 */
[----:B------:R-:W-:-:S03]  /*4130*/  IMAD.SHL.U32 R3, R3, 0x4, RZ ;  /* 0x0000000403037824 */ /* 0x000fc600078e00ff */
[----:B------:R-:W-:Y:S02]  /*4140*/  SHF.R.S32.HI R5, RZ, 0x1f, R4 ;  /* 0x0000001fff057819 */ /* 0x000fe40000011404 */
[----:B------:R-:W-:Y:S02]  /*4150*/  LOP3.LUT R7, R4, R7, RZ, 0x3c, !PT ;  /* 0x0000000704077212 */ /* 0x000fe400078e3cff */
[C---:B------:R-:W-:Y:S02]  /*4160*/  LOP3.LUT R8, R5.reuse, R3, RZ, 0x3c, !PT ;  /* 0x0000000305087212 */ /* 0x040fe400078e3cff */
[----:B------:R-:W-:Y:S02]  /*4170*/  LOP3.LUT R9, R5, R4, RZ, 0x3c, !PT ;  /* 0x0000000405097212 */ /* 0x000fe400078e3cff */
[----:B------:R-:W-:Y:S02]  /*4180*/  SHF.R.U32.HI R3, RZ, 0x1e, R2 ;  /* 0x0000001eff037819 */ /* 0x000fe40000011602 */
[----:B------:R-:W-:-:S02]  /*4190*/  ISETP.GE.AND P1, PT, R7, RZ, PT ;  /* 0x000000ff0700720c */ /* 0x000fc40003f26270 */
[----:B------:R-:W1:Y:S01]  /*41a0*/  I2F.F64.S64 R8, R8 ;  /* 0x0000000800087312 */ /* 0x000e620000301c00 */
[----:B------:R-:W-:-:S05]  /*41b0*/  LEA.HI R4, R4, R3, RZ, 0x1 ;  /* 0x0000000304047211 */ /* 0x000fca00078f08ff */
[----:B------:R-:W-:-:S04]  /*41c0*/  IMAD.MOV R2, RZ, RZ, -R4 ;  /* 0x000000ffff027224 */ /* 0x000fc800078e0a04 */
[----:B------:R-:W-:Y:S01]  /*41d0*/  @!P0 IMAD.MOV.U32 R4, RZ, RZ, R2 ;  /* 0x000000ffff048224 */ /* 0x000fe200078e0002 */
[----:B-1----:R-:W-:-:S10]  /*41e0*/  DMUL R16, R8, UR4 ;  /* 0x0000000408107c28 */ /* 0x002fd40008000000 */
[----:B------:R-:W1:Y:S02]  /*41f0*/  F2F.F32.F64 R16, R16 ;  /* 0x0000001000107310 */ /* 0x000e640000301000 */
[----:B01----:R-:W-:-:S07]  /*4200*/  FSEL R2, -R16, R16, !P1 ;  /* 0x0000001010027208 */ /* 0x003fce0004800100 */
.L_x_64:
[----:B------:R-:W-:Y:S05]  /*4210*/  BSYNC.RECONVERGENT B0 ;  /* 0x0000000000007941 */ /* 0x000fea0003800200 */
.L_x_63:
[----:B------:R-:W-:Y:S01]  /*4220*/  LOP3.LUT R7, R4, 0x1, RZ, 0xc0, !PT ;  /* 0x0000000104077812 */ /* 0x000fe200078ec0ff */
[----:B------:R-:W-:Y:S02]  /*4230*/  IMAD.MOV.U32 R6, RZ, RZ, 0x37cbac00 ;  /* 0x37cbac00ff067424 */ /* 0x000fe400078e00ff */
[----:B------:R-:W-:Y:S01]  /*4240*/  FMUL R3, R2, R2 ;  /* 0x0000000202037220 */ /* 0x000fe20000400000 */
[----:B------:R-:W-:Y:S01]  /*4250*/  VIADD R4, R4, 0x1 ;  /* 0x0000000104047836 */ /* 0x000fe20000000000 */
[----:B------:R-:W-:Y:S01]  /*4260*/  ISETP.NE.U32.AND P0, PT, R7, 0x1, PT ;  /* 0x000000010700780c */ /* 0x000fe20003f05070 */
[----:B------:R-:W-:Y:S02]  /*4270*/  IMAD.MOV.U32 R7, RZ, RZ, 0x3e2aaaa8 ;  /* 0x3e2aaaa8ff077424 */ /* 0x000fe400078e00ff */
[----:B------:R-:W-:Y:S01]  /*4280*/  FFMA R5, R3, R6, -0.0013887860113754868507 ;  /* 0xbab607ed03057423 */ /* 0x000fe20000000006 */
[----:B------:R-:W-:Y:S01]  /*4290*/  IMAD.MOV.U32 R8, RZ, RZ, 0x3c0885e4 ;  /* 0x3c0885e4ff087424 */ /* 0x000fe200078e00ff */
[----:B------:R-:W-:Y:S01]  /*42a0*/  LOP3.LUT P1, RZ, R4, 0x2, RZ, 0xc0, !PT ;  /* 0x0000000204ff7812 */ /* 0x000fe2000782c0ff */
[----:B------:R-:W-:Y:S01]  /*42b0*/  BSSY.RECONVERGENT B0, `(.L_x_66) ;  /* 0x0000017000007945 */ /* 0x000fe20003800200 */
[----:B------:R-:W-:Y:S01]  /*42c0*/  FSEL R4, -R7, -0.4999999701976776123, !P0 ;  /* 0xbeffffff07047808 */ /* 0x000fe20004000100 */
[----:B------:R-:W-:Y:S01]  /*42d0*/  VIADD R7, R14, 0xf3000000 ;  /* 0xf30000000e077836 */ /* 0x000fe20000000000 */
[----:B------:R-:W-:-:S02]  /*42e0*/  FSEL R6, R5, -0.00019574658654164522886, P0 ;  /* 0xb94d415305067808 */ /* 0x000fc40000000000 */
[----:B------:R-:W-:Y:S01]  /*42f0*/  FSEL R8, R8, 0.041666727513074874878, !P0 ;  /* 0x3d2aaabb08087808 */ /* 0x000fe20004000000 */
[----:B------:R0:W1:Y:S01]  /*4300*/  MUFU.RSQ R5, R14 ;  /* 0x0000000e00057308 */ /* 0x0000620000001400 */
[----:B------:R-:W-:Y:S02]  /*4310*/  FSEL R2, R2, 1, !P0 ;  /* 0x3f80000002027808 */ /* 0x000fe40004000000 */
[----:B------:R-:W-:Y:S01]  /*4320*/  ISETP.GT.U32.AND P0, PT, R7, 0x727fffff, PT ;  /* 0x727fffff0700780c */ /* 0x000fe20003f04070 */
[----:B------:R-:W-:-:S04]  /*4330*/  FFMA R6, R3, R6, R8 ;  /* 0x0000000603067223 */ /* 0x000fc80000000008 */
[C---:B------:R-:W-:Y:S01]  /*4340*/  FFMA R4, R3.reuse, R6, R4 ;  /* 0x0000000603047223 */ /* 0x040fe20000000004 */
[----:B------:R-:W-:-:S04]  /*4350*/  FFMA R3, R3, R2, RZ ;  /* 0x0000000203037223 */ /* 0x000fc800000000ff */
[----:B------:R-:W-:-:S04]  /*4360*/  FFMA R19, R3, R4, R2 ;  /* 0x0000000403137223 */ /* 0x000fc80000000002 */
[----:B------:R-:W-:Y:S01]  /*4370*/  @P1 FADD R19, RZ, -R19 ;  /* 0x80000013ff131221 */ /* 0x000fe20000000000 */
[----:B01----:R-:W-:Y:S06]  /*4380*/  @!P0 BRA `(.L_x_67) ;  /* 0x0000000000148947 */ /* 0x003fec0003800000 */
[----:B------:R-:W-:Y:S01]  /*4390*/  IMAD.MOV.U32 R2, RZ, RZ, R14 ;  /* 0x000000ffff027224 */ /* 0x000fe200078e000e */
[----:B------:R-:W-:-:S07]  /*43a0*/  MOV R9, 0x43c0 ;  /* 0x000043c000097802 */ /* 0x000fce0000000f00 */
[----:B------:R-:W-:Y:S05]  /*43b0*/  CALL.REL.NOINC `($__internal_3_$__cuda_sm20_sqrt_rn_f32_slowpath) ;  /* 0x0000001c00487944 */ /* 0x000fea0003c00000 */
[----:B------:R-:W-:Y:S01]  /*43c0*/  IMAD.MOV.U32 R2, RZ, RZ, R8 ;  /* 0x000000ffff027224 */ /* 0x000fe200078e0008 */
[----:B------:R-:W-:Y:S06]  /*43d0*/  BRA `(.L_x_68) ;  /* 0x0000000000107947 */ /* 0x000fec0003800000 */
.L_x_67:
[----:B------:R-:W-:Y:S01]  /*43e0*/  FMUL.FTZ R3, R14, R5 ;  /* 0x000000050e037220 */ /* 0x000fe20000410000 */
[----:B------:R-:W-:-:S03]  /*43f0*/  FMUL.FTZ R4, R5, 0.5 ;  /* 0x3f00000005047820 */ /* 0x000fc60000410000 */
[----:B------:R-:W-:-:S04]  /*4400*/  FFMA R2, -R3, R3, R14 ;  /* 0x0000000303027223 */ /* 0x000fc8000000010e */
[----:B------:R-:W-:-:S07]  /*4410*/  FFMA R2, R2, R4, R3 ;  /* 0x0000000402027223 */ /* 0x000fce0000000003 */
.L_x_68:
[----:B------:R-:W-:Y:S05]  /*4420*/  BSYNC.RECONVERGENT B0 ;  /* 0x0000000000007941 */ /* 0x000fea0003800200 */
.L_x_66:
[----:B------:R-:W-:Y:S01]  /*4430*/  FSETP.GEU.AND P0, PT, R12, 1.175494350822287508e-38, PT ;  /* 0x008000000c00780b */ /* 0x000fe20003f0e000 */
[----:B------:R-:W0:Y:S01]  /*4440*/  F2F.F64.F32 R4, R13 ;  /* 0x0000000d00047310 */ /* 0x000e220000201800 */
[----:B------:R-:W-:Y:S01]  /*4450*/  UMOV UR4, 0x54442d18 ;  /* 0x54442d1800047882 */ /* 0x000fe20000000000 */
[----:B------:R-:W-:Y:S01]  /*4460*/  UMOV UR5, 0x401921fb ;  /* 0x401921fb00057882 */ /* 0x000fe20000000000 */
[----:B------:R-:W-:Y:S01]  /*4470*/  IMAD.MOV.U32 R15, RZ, RZ, 0x3e055027 ;  /* 0x3e055027ff0f7424 */ /* 0x000fe200078e00ff */
[----:B------:R-:W-:Y:S01]  /*4480*/  BSSY.RECONVERGENT B0, `(.L_x_69) ;  /* 0x000005c000007945 */ /* 0x000fe20003800200 */
[----:B------:R-:W-:-:S07]  /*4490*/  FMUL R19, R19, R2 ;  /* 0x0000000213137220 */ /* 0x000fce0000400000 */
[----:B------:R-:W-:Y:S01]  /*44a0*/  @!P0 FMUL R12, R12, 8388608 ;  /* 0x4b0000000c0c8820 */ /* 0x000fe20000400000 */
[----:B0-----:R-:W-:-:S03]  /*44b0*/  DMUL R6, R4, UR4 ;  /* 0x0000000404067c28 */ /* 0x001fc60008000000 */
[----:B------:R-:W-:-:S05]  /*44c0*/  VIADD R3, R12, 0xc0d55555 ;  /* 0xc0d555550c037836 */ /* 0x000fca0000000000 */
[----:B------:R-:W-:Y:S02]  /*44d0*/  LOP3.LUT R9, R3, 0xff800000, RZ, 0xc0, !PT ;  /* 0xff80000003097812 */ /* 0x000fe400078ec0ff */
[----:B------:R0:W1:Y:S03]  /*44e0*/  F2F.F32.F64 R7, R6 ;  /* 0x0000000600077310 */ /* 0x0000660000301000 */
[----:B------:R-:W-:-:S04]  /*44f0*/  IMAD.IADD R3, R12, 0x1, -R9 ;  /* 0x000000010c037824 */ /* 0x000fc800078e0a09 */
[----:B------:R-:W-:-:S04]  /*4500*/  FADD R8, R3, -1 ;  /* 0xbf80000003087421 */ /* 0x000fc80000000000 */
[C---:B------:R-:W-:Y:S01]  /*4510*/  FFMA R3, R8.reuse, -R15, 0.14084610342979431152 ;  /* 0x3e1039f608037423 */ /* 0x040fe2000000080f */
[----:B0-----:R-:W-:Y:S01]  /*4520*/  I2FP.F32.S32 R6, R9 ;  /* 0x0000000900067245 */ /* 0x001fe20000201400 */
[----:B------:R-:W-:Y:S02]  /*4530*/  IMAD.MOV.U32 R9, RZ, RZ, 0x7f800000 ;  /* 0x7f800000ff097424 */ /* 0x000fe400078e00ff */
[C---:B------:R-:W-:Y:S01]  /*4540*/  FFMA R3, R8.reuse, R3, -0.12148627638816833496 ;  /* 0xbdf8cdcc08037423 */ /* 0x040fe20000000003 */
[C---:B-1----:R-:W-:Y:S01]  /*4550*/  FMUL R4, R7.reuse, 0.63661974668502807617 ;  /* 0x3f22f98307047820 */ /* 0x042fe20000400000 */
[----:B------:R-:W-:Y:S02]  /*4560*/  FSETP.GE.AND P1, PT, |R7|, 105615, PT ;  /* 0x47ce47800700780b */ /* 0x000fe40003f26200 */
[----:B------:R-:W-:-:S04]  /*4570*/  FFMA R3, R8, R3, 0.13980610668659210205 ;  /* 0x3e0f295508037423 */ /* 0x000fc80000000003 */
[C---:B------:R-:W-:Y:S01]  /*4580*/  FFMA R3, R8.reuse, R3, -0.16684235632419586182 ;  /* 0xbe2ad8b908037423 */ /* 0x040fe20000000003 */
[----:B------:R-:W0:Y:S03]  /*4590*/  F2I.NTZ R4, R4 ;  /* 0x0000000400047305 */ /* 0x000e260000203100 */
[----:B------:R-:W-:-:S04]  /*45a0*/  FFMA R3, R8, R3, 0.20012299716472625732 ;  /* 0x3e4ced0b08037423 */ /* 0x000fc80000000003 */
[----:B------:R-:W-:-:S04]  /*45b0*/  FFMA R3, R8, R3, -0.24999669194221496582 ;  /* 0xbe7fff2208037423 */ /* 0x000fc80000000003 */
[----:B------:R-:W-:-:S04]  /*45c0*/  FFMA R3, R8, R3, 0.33333182334899902344 ;  /* 0x3eaaaa7808037423 */ /* 0x000fc80000000003 */
[----:B------:R-:W-:Y:S01]  /*45d0*/  FFMA R5, R8, R3, -0.5 ;  /* 0xbf00000008057423 */ /* 0x000fe20000000003 */
[----:B------:R-:W-:Y:S02]  /*45e0*/  FSEL R3, RZ, -23, P0 ;  /* 0xc1b80000ff037808 */ /* 0x000fe40000000000 */
[----:B------:R-:W-:Y:S01]  /*45f0*/  ISETP.GT.U32.AND P0, PT, R12, 0x7f7fffff, PT ;  /* 0x7f7fffff0c00780c */ /* 0x000fe20003f04070 */
[----:B------:R-:W-:Y:S02]  /*4600*/  FMUL R5, R8, R5 ;  /* 0x0000000508057220 */ /* 0x000fe40000400000 */
[----:B------:R-:W-:Y:S01]  /*4610*/  FFMA R3, R6, 1.1920928955078125e-07, R3 ;  /* 0x3400000006037823 */ /* 0x000fe20000000003 */
[----:B0-----:R-:W-:Y:S01]  /*4620*/  I2FP.F32.S32 R6, R4 ;  /* 0x0000000400067245 */ /* 0x001fe20000201400 */
[----:B------:R-:W-:-:S04]  /*4630*/  FFMA R8, R8, R5, R8 ;  /* 0x0000000508087223 */ /* 0x000fc80000000008 */
[----:B------:R-:W-:Y:S01]  /*4640*/  FFMA R3, R3, 0.69314718246459960938, R8 ;  /* 0x3f31721803037823 */ /* 0x000fe20000000008 */
[----:B------:R-:W-:-:S03]  /*4650*/  FFMA R5, R6, -1.5707962512969970703, R7 ;  /* 0xbfc90fda06057823 */ /* 0x000fc60000000007 */
[C---:B------:R-:W-:Y:S01]  /*4660*/  @P0 FFMA R3, R12.reuse, R9, +INF ;  /* 0x7f8000000c030423 */ /* 0x040fe20000000009 */
[----:B------:R-:W-:Y:S01]  /*4670*/  FSETP.NEU.AND P0, PT, R12, RZ, PT ;  /* 0x000000ff0c00720b */ /* 0x000fe20003f0d000 */
[C---:B------:R-:W-:Y:S02]  /*4680*/  FFMA R5, R6.reuse, -7.5497894158615963534e-08, R5 ;  /* 0xb3a2216806057823 */ /* 0x040fe40000000005 */
[----:B------:R-:W-:Y:S02]  /*4690*/  FMUL R3, R3, -2 ;  /* 0xc000000003037820 */ /* 0x000fe40000400000 */
[----:B------:R-:W-:-:S03]  /*46a0*/  FFMA R2, R6, -5.3903029534742383927e-15, R5 ;  /* 0xa7c234c506027823 */ /* 0x000fc60000000005 */
[----:B------:R-:W-:Y:S01]  /*46b0*/  FSEL R12, R3, +INF , P0 ;  /* 0x7f800000030c7808 */ /* 0x000fe20000000000 */
[----:B------:R-:W-:Y:S06]  /*46c0*/  @!P1 BRA `(.L_x_70) ;  /* 0x0000000000dc9947 */ /* 0x000fec0003800000 */
        /* <DEDUP_REMOVED lines=11> */
.L_x_71:
        /* <DEDUP_REMOVED lines=44> */
.L_x_70:
[----:B------:R-:W-:Y:S05]  /*4a40*/  BSYNC.RECONVERGENT B0 ;  /* 0x0000000000007941 */ /* 0x000fea0003800200 */
.L_x_69:
        /* <DEDUP_REMOVED lines=26> */
[----:B------:R-:W-:Y:S05]  /*4bf0*/  BRA `(.L_x_74) ;  /* 0x0000000000107947 */ /* 0x000fea0003800000 */
.L_x_73:
[----:B------:R-:W-:Y:S01]  /*4c00*/  FMUL.FTZ R3, R12, R5 ;  /* 0x000000050c037220 */ /* 0x000fe20000410000 */
[----:B------:R-:W-:-:S03]  /*4c10*/  FMUL.FTZ R2, R5, 0.5 ;  /* 0x3f00000005027820 */ /* 0x000fc60000410000 */
[----:B------:R-:W-:-:S04]  /*4c20*/  FFMA R8, -R3, R3, R12 ;  /* 0x0000000303087223 */ /* 0x000fc8000000010c */
[----:B------:R-:W-:-:S07]  /*4c30*/  FFMA R8, R8, R2, R3 ;  /* 0x0000000208087223 */ /* 0x000fce0000000003 */
.L_x_74:
[----:B------:R-:W-:Y:S05]  /*4c40*/  BSYNC.RECONVERGENT B0 ;  /* 0x0000000000007941 */ /* 0x000fea0003800200 */
.L_x_72:
[----:B------:R-:W0:Y:S01]  /*4c50*/  LDCU UR4, c[0x0][0x3a0] ;  /* 0x00007400ff0477ac */ /* 0x000e220008000800 */
[----:B------:R-:W-:Y:S01]  /*4c60*/  IMAD.MOV.U32 R2, RZ, RZ, 0x1 ;  /* 0x00000001ff027424 */ /* 0x000fe200078e00ff */
[----:B------:R-:W-:Y:S01]  /*4c70*/  BSSY.RECONVERGENT B0, `(.L_x_75) ;  /* 0x000001a000007945 */ /* 0x000fe20003800200 */
[----:B------:R-:W-:Y:S01]  /*4c80*/  FMUL R21, R21, R8 ;  /* 0x0000000815157220 */ /* 0x000fe20000400000 */
[----:B------:R-:W-:Y:S01]  /*4c90*/  UMOV UR5, 0x401921fb ;  /* 0x401921fb00057882 */ /* 0x000fe20000000000 */
[----:B0-----:R-:W0:Y:S01]  /*4ca0*/  F2F.F64.F32 R4, UR4 ;  /* 0x0000000400047d10 */ /* 0x001e220008201800 */
[----:B------:R-:W-:-:S07]  /*4cb0*/  UMOV UR4, 0x54442d18 ;  /* 0x54442d1800047882 */ /* 0x000fce0000000000 */
[----:B0-----:R-:W0:Y:S02]  /*4cc0*/  MUFU.RCP64H R3, R5 ;  /* 0x0000000500037308 */ /* 0x001e240000001800 */
[----:B0-----:R-:W-:-:S08]  /*4cd0*/  DFMA R6, -R4, R2, 1 ;  /* 0x3ff000000406742b */ /* 0x001fd00000000102 */
[----:B------:R-:W-:Y:S02]  /*4ce0*/  DFMA R12, R6, R6, R6 ;  /* 0x00000006060c722b */ /* 0x000fe40000000006 */
[----:B------:R-:W0:Y:S06]  /*4cf0*/  F2F.F64.F32 R6, R22 ;  /* 0x0000001600067310 */ /* 0x000e2c0000201800 */
[----:B------:R-:W-:-:S08]  /*4d00*/  DFMA R12, R2, R12, R2 ;  /* 0x0000000c020c722b */ /* 0x000fd00000000002 */
[----:B------:R-:W-:Y:S02]  /*4d10*/  DFMA R2, -R4, R12, 1 ;  /* 0x3ff000000402742b */ /* 0x000fe4000000010c */
[----:B0-----:R-:W-:-:S06]  /*4d20*/  DMUL R6, R6, UR4 ;  /* 0x0000000406067c28 */ /* 0x001fcc0008000000 */
[----:B------:R-:W-:-:S04]  /*4d30*/  DFMA R2, R12, R2, R12 ;  /* 0x000000020c02722b */ /* 0x000fc8000000000c */
[----:B------:R-:W-:-:S04]  /*4d40*/  FSETP.GEU.AND P1, PT, |R7|, 6.5827683646048100446e-37, PT ;  /* 0x036000000700780b */ /* 0x000fc80003f2e200 */
[----:B------:R-:W-:-:S08]  /*4d50*/  DMUL R12, R6, R2 ;  /* 0x00000002060c7228 */ /* 0x000fd00000000000 */
[----:B------:R-:W-:-:S08]  /*4d60*/  DFMA R14, -R4, R12, R6 ;  /* 0x0000000c040e722b */ /* 0x000fd00000000106 */
[----:B------:R-:W-:-:S10]  /*4d70*/  DFMA R2, R2, R14, R12 ;  /* 0x0000000e0202722b */ /* 0x000fd4000000000c */
[----:B------:R-:W-:-:S05]  /*4d80*/  FFMA R9, RZ, R5, R3 ;  /* 0x00000005ff097223 */ /* 0x000fca0000000003 */
[----:B------:R-:W-:-:S13]  /*4d90*/  FSETP.GT.AND P0, PT, |R9|, 1.469367938527859385e-39, PT ;  /* 0x001000000900780b */ /* 0x000fda0003f04200 */
[----:B------:R-:W-:Y:S05]  /*4da0*/  @P0 BRA P1, `(.L_x_76) ;  /* 0x0000000000180947 */ /* 0x000fea0000800000 */
[----:B------:R-:W-:Y:S01]  /*4db0*/  IMAD.MOV.U32 R8, RZ, RZ, R6 ;  /* 0x000000ffff087224 */ /* 0x000fe200078e0006 */
[----:B------:R-:W-:Y:S01]  /*4dc0*/  MOV R20, 0x4df0 ;  /* 0x00004df000147802 */ /* 0x000fe20000000f00 */
[----:B------:R-:W-:-:S07]  /*4dd0*/  IMAD.MOV.U32 R13, RZ, RZ, R7 ;  /* 0x000000ffff0d7224 */ /* 0x000fce00078e0007 */
[----:B------:R-:W-:Y:S05]  /*4de0*/  CALL.REL.NOINC `($__internal_2_$__cuda_sm20_div_rn_f64_full) ;  /* 0x0000000c00487944 */ /* 0x000fea0003c00000 */
[----:B------:R-:W-:Y:S02]  /*4df0*/  IMAD.MOV.U32 R2, RZ, RZ, R12 ;  /* 0x000000ffff027224 */ /* 0x000fe400078e000c */
[----:B------:R-:W-:-:S07]  /*4e00*/  IMAD.MOV.U32 R3, RZ, RZ, R13 ;  /* 0x000000ffff037224 */ /* 0x000fce00078e000d */
.L_x_76:
[----:B------:R-:W-:Y:S05]  /*4e10*/  BSYNC.RECONVERGENT B0 ;  /* 0x0000000000007941 */ /* 0x000fea0003800200 */
.L_x_75:
[----:B------:R-:W0:Y:S01]  /*4e20*/  F2F.F32.F64 R7, R2 ;  /* 0x0000000200077310 */ /* 0x000e220000301000 */
[----:B------:R-:W-:Y:S01]  /*4e30*/  BSSY.RECONVERGENT B0, `(.L_x_77) ;  /* 0x0000040000007945 */ /* 0x000fe20003800200 */
[C---:B0-----:R-:W-:Y:S01]  /*4e40*/  FMUL R4, R7.reuse, 0.63661974668502807617 ;  /* 0x3f22f98307047820 */ /* 0x041fe20000400000 */
        /* <DEDUP_REMOVED lines=18> */
.L_x_79:
        /* <DEDUP_REMOVED lines=44> */
.L_x_78:
[----:B------:R-:W-:Y:S05]  /*5230*/  BSYNC.RECONVERGENT B0 ;  /* 0x0000000000007941 */ /* 0x000fea0003800200 */
.L_x_77:
[----:B------:R-:W0:Y:S01]  /*5240*/  LDCU UR4, c[0x0][0x3a4] ;  /* 0x00007480ff0477ac */ /* 0x000e220008000800 */
[----:B------:R-:W-:Y:S01]  /*5250*/  IMAD.MOV.U32 R2, RZ, RZ, 0x1 ;  /* 0x00000001ff027424 */ /* 0x000fe200078e00ff */
[----:B------:R-:W-:Y:S01]  /*5260*/  LOP3.LUT R14, R4, 0x1, RZ, 0xc0, !PT ;  /* 0x00000001040e7812 */ /* 0x000fe200078ec0ff */
[----:B------:R-:W-:Y:S01]  /*5270*/  IMAD.MOV.U32 R16, RZ, RZ, 0x37cbac00 ;  /* 0x37cbac00ff107424 */ /* 0x000fe200078e00ff */
[----:B------:R-:W-:Y:S01]  /*5280*/  UMOV UR5, 0x401921fb ;  /* 0x401921fb00057882 */ /* 0x000fe20000000000 */
[----:B------:R-:W-:Y:S01]  /*5290*/  FMUL R17, R5, R5 ;  /* 0x0000000505117220 */ /* 0x000fe20000400000 */
[----:B------:R-:W-:Y:S01]  /*52a0*/  ISETP.NE.U32.AND P0, PT, R14, 0x1, PT ;  /* 0x000000010e00780c */ /* 0x000fe20003f05070 */
[----:B------:R-:W-:Y:S01]  /*52b0*/  IMAD.MOV.U32 R18, RZ, RZ, 0x3c0885e4 ;  /* 0x3c0885e4ff127424 */ /* 0x000fe200078e00ff */
[----:B------:R-:W-:Y:S01]  /*52c0*/  BSSY.RECONVERGENT B0, `(.L_x_80) ;  /* 0x0000027000007945 */ /* 0x000fe20003800200 */
[----:B------:R-:W-:-:S03]  /*52d0*/  IMAD.MOV.U32 R20, RZ, RZ, 0x3e2aaaa8 ;  /* 0x3e2aaaa8ff147424 */ /* 0x000fc600078e00ff */
[----:B------:R-:W-:Y:S01]  /*52e0*/  FSEL R18, R18, 0.041666727513074874878, !P0 ;  /* 0x3d2aaabb12127808 */ /* 0x000fe20004000000 */
[----:B0-----:R-:W0:Y:S01]  /*52f0*/  F2F.F64.F32 R6, UR4 ;  /* 0x0000000400067d10 */ /* 0x001e220008201800 */
[----:B------:R-:W-:-:S07]  /*5300*/  UMOV UR4, 0x54442d18 ;  /* 0x54442d1800047882 */ /* 0x000fce0000000000 */
[----:B0-----:R-:W0:Y:S02]  /*5310*/  MUFU.RCP64H R3, R7 ;  /* 0x0000000700037308 */ /* 0x001e240000001800 */
[----:B0-----:R-:W-:-:S08]  /*5320*/  DFMA R8, -R6, R2, 1 ;  /* 0x3ff000000608742b */ /* 0x001fd00000000102 */
[----:B------:R-:W-:Y:S02]  /*5330*/  DFMA R12, R8, R8, R8 ;  /* 0x00000008080c722b */ /* 0x000fe40000000008 */
[----:B------:R0:W1:Y:S06]  /*5340*/  F2F.F64.F32 R8, R10 ;  /* 0x0000000a00087310 */ /* 0x00006c0000201800 */
[----:B------:R-:W-:Y:S01]  /*5350*/  DFMA R12, R2, R12, R2 ;  /* 0x0000000c020c722b */ /* 0x000fe20000000002 */
[----:B0-----:R-:W-:-:S05]  /*5360*/  FFMA R10, R17, R16, -0.0013887860113754868507 ;  /* 0xbab607ed110a7423 */ /* 0x001fca0000000010 */
[----:B------:R-:W-:Y:S02]  /*5370*/  FSEL R16, R10, -0.00019574658654164522886, P0 ;  /* 0xb94d41530a107808 */ /* 0x000fe40000000000 */
[----:B------:R-:W-:Y:S01]  /*5380*/  DFMA R2, -R6, R12, 1 ;  /* 0x3ff000000602742b */ /* 0x000fe2000000010c */
[----:B------:R-:W-:Y:S01]  /*5390*/  VIADD R10, R4, 0x1 ;  /* 0x00000001040a7836 */ /* 0x000fe20000000000 */
[----:B-1----:R-:W-:Y:S01]  /*53a0*/  DMUL R8, R8, UR4 ;  /* 0x0000000408087c28 */ /* 0x002fe20008000000 */
[----:B------:R-:W-:Y:S01]  /*53b0*/  FSEL R4, R5, 1, !P0 ;  /* 0x3f80000005047808 */ /* 0x000fe20004000000 */
[----:B------:R-:W-:-:S04]  /*53c0*/  FFMA R16, R17, R16, R18 ;  /* 0x0000001011107223 */ /* 0x000fc80000000012 */
[----:B------:R-:W-:-:S04]  /*53d0*/  DFMA R12, R12, R2, R12 ;  /* 0x000000020c0c722b */ /* 0x000fc8000000000c */
[----:B------:R-:W-:-:S04]  /*53e0*/  FSETP.GEU.AND P2, PT, |R9|, 6.5827683646048100446e-37, PT ;  /* 0x036000000900780b */ /* 0x000fc80003f4e200 */
[----:B------:R-:W-:-:S08]  /*53f0*/  DMUL R2, R8, R12 ;  /* 0x0000000c08027228 */ /* 0x000fd00000000000 */
[----:B------:R-:W-:-:S08]  /*5400*/  DFMA R14, -R6, R2, R8 ;  /* 0x00000002060e722b */ /* 0x000fd00000000108 */
[----:B------:R-:W-:Y:S01]  /*5410*/  DFMA R2, R12, R14, R2 ;  /* 0x0000000e0c02722b */ /* 0x000fe20000000002 */
[----:B------:R-:W-:Y:S02]  /*5420*/  FSEL R12, -R20, -0.4999999701976776123, !P0 ;  /* 0xbeffffff140c7808 */ /* 0x000fe40004000100 */
[----:B------:R-:W-:-:S03]  /*5430*/  LOP3.LUT P0, RZ, R10, 0x2, RZ, 0xc0, !PT ;  /* 0x000000020aff7812 */ /* 0x000fc6000780c0ff */
[C---:B------:R-:W-:Y:S01]  /*5440*/  FFMA R12, R17.reuse, R16, R12 ;  /* 0x00000010110c7223 */ /* 0x040fe2000000000c */
[----:B------:R-:W-:-:S03]  /*5450*/  FFMA R17, R17, R4, RZ ;  /* 0x0000000411117223 */ /* 0x000fc600000000ff */
[----:B------:R-:W-:Y:S01]  /*5460*/  FFMA R5, RZ, R7, R3 ;  /* 0x00000007ff057223 */ /* 0x000fe20000000003 */
[----:B------:R-:W-:-:S04]  /*5470*/  FFMA R4, R17, R12, R4 ;  /* 0x0000000c11047223 */ /* 0x000fc80000000004 */
[----:B------:R-:W-:Y:S01]  /*5480*/  FSETP.GT.AND P1, PT, |R5|, 1.469367938527859385e-39, PT ;  /* 0x001000000500780b */ /* 0x000fe20003f24200 */
[----:B------:R-:W-:-:S04]  /*5490*/  @P0 FADD R4, RZ, -R4 ;  /* 0x80000004ff040221 */ /* 0x000fc80000000000 */
[----:B------:R-:W-:-:S08]  /*54a0*/  FFMA R19, R4, 0.0099999997764825820923, R19 ;  /* 0x3c23d70a04137823 */ /* 0x000fd00000000013 */
[----:B------:R-:W-:Y:S05]  /*54b0*/  @P1 BRA P2, `(.L_x_81) ;  /* 0x00000000001c1947 */ /* 0x000fea0001000000 */
[----:B------:R-:W-:Y:S01]  /*54c0*/  IMAD.MOV.U32 R13, RZ, RZ, R9 ;  /* 0x000000ffff0d7224 */ /* 0x000fe200078e0009 */
[----:B------:R-:W-:Y:S01]  /*54d0*/  MOV R20, 0x5510 ;  /* 0x0000551000147802 */ /* 0x000fe20000000f00 */
[----:B------:R-:W-:Y:S02]  /*54e0*/  IMAD.MOV.U32 R4, RZ, RZ, R6 ;  /* 0x000000ffff047224 */ /* 0x000fe400078e0006 */
[----:B------:R-:W-:-:S07]  /*54f0*/  IMAD.MOV.U32 R5, RZ, RZ, R7 ;  /* 0x000000ffff057224 */ /* 0x000fce00078e0007 */
[----:B------:R-:W-:Y:S05]  /*5500*/  CALL.REL.NOINC `($__internal_2_$__cuda_sm20_div_rn_f64_full) ;  /* 0x0000000400807944 */ /* 0x000fea0003c00000 */
[----:B------:R-:W-:Y:S02]  /*5510*/  IMAD.MOV.U32 R2, RZ, RZ, R12 ;  /* 0x000000ffff027224 */ /* 0x000fe400078e000c */
[----:B------:R-:W-:-:S07]  /*5520*/  IMAD.MOV.U32 R3, RZ, RZ, R13 ;  /* 0x000000ffff037224 */ /* 0x000fce00078e000d */
.L_x_81:
[----:B------:R-:W-:Y:S05]  /*5530*/  BSYNC.RECONVERGENT B0 ;  /* 0x0000000000007941 */ /* 0x000fea0003800200 */
.L_x_80:
        /* <DEDUP_REMOVED lines=21> */
.L_x_84:
        /* <DEDUP_REMOVED lines=44> */
.L_x_83:
[----:B------:R-:W-:Y:S05]  /*5950*/  BSYNC.RECONVERGENT B0 ;  /* 0x0000000000007941 */ /* 0x000fea0003800200 */
.L_x_82:
[----:B------:R-:W-:Y:S01]  /*5960*/  LOP3.LUT R6, R4, 0x1, RZ, 0xc0, !PT ;  /* 0x0000000104067812 */ /* 0x000fe200078ec0ff */
[----:B------:R-:W-:Y:S02]  /*5970*/  IMAD.MOV.U32 R2, RZ, RZ, 0x37cbac00 ;  /* 0x37cbac00ff027424 */ /* 0x000fe400078e00ff */
[----:B------:R-:W-:Y:S01]  /*5980*/  FMUL R3, R5, R5 ;  /* 0x0000000505037220 */ /* 0x000fe20000400000 */
[----:B------:R-:W0:Y:S01]  /*5990*/  LDCU.128 UR8, c[0x0][0x390] ;  /* 0x00007200ff0877ac */ /* 0x000e220008000c00 */
[----:B------:R-:W-:Y:S01]  /*59a0*/  ISETP.NE.U32.AND P0, PT, R6, 0x1, PT ;  /* 0x000000010600780c */ /* 0x000fe20003f05070 */
[----:B------:R-:W-:Y:S02]  /*59b0*/  IMAD.MOV.U32 R6, RZ, RZ, 0x3c0885e4 ;  /* 0x3c0885e4ff067424 */ /* 0x000fe400078e00ff */
[----:B------:R-:W-:Y:S01]  /*59c0*/  FFMA R2, R3, R2, -0.0013887860113754868507 ;  /* 0xbab607ed03027423 */ /* 0x000fe20000000002 */
[----:B------:R-:W-:Y:S02]  /*59d0*/  IMAD.MOV.U32 R7, RZ, RZ, 0x3e2aaaa8 ;  /* 0x3e2aaaa8ff077424 */ /* 0x000fe400078e00ff */
[----:B------:R-:W-:Y:S01]  /*59e0*/  VIADD R4, R4, 0x1 ;  /* 0x0000000104047836 */ /* 0x000fe20000000000 */
[----:B------:R-:W-:-:S02]  /*59f0*/  FSEL R6, R6, 0.041666727513074874878, !P0 ;  /* 0x3d2aaabb06067808 */ /* 0x000fc40004000000 */
[----:B------:R-:W-:Y:S02]  /*5a00*/  FSEL R2, R2, -0.00019574658654164522886, P0 ;  /* 0xb94d415302027808 */ /* 0x000fe40000000000 */
[----:B------:R-:W-:Y:S02]  /*5a10*/  FSEL R7, -R7, -0.4999999701976776123, !P0 ;  /* 0xbeffffff07077808 */ /* 0x000fe40004000100 */
[----:B------:R-:W-:Y:S01]  /*5a20*/  LOP3.LUT P1, RZ, R4, 0x2, RZ, 0xc0, !PT ;  /* 0x0000000204ff7812 */ /* 0x000fe2000782c0ff */
[----:B------:R-:W-:Y:S01]  /*5a30*/  FFMA R6, R3, R2, R6 ;  /* 0x0000000203067223 */ /* 0x000fe20000000006 */
[----:B------:R-:W-:-:S03]  /*5a40*/  FSEL R2, R5, 1, !P0 ;  /* 0x3f80000005027808 */ /* 0x000fc60004000000 */
[----:B------:R-:W-:Y:S01]  /*5a50*/  FFMA R6, R3, R6, R7 ;  /* 0x0000000603067223 */ /* 0x000fe20000000007 */
[----:B0-----:R-:W-:Y:S01]  /*5a60*/  IADD3 R4, P2, PT, R11, UR10, RZ ;  /* 0x0000000a0b047c10 */ /* 0x001fe2000ff5e0ff */
[----:B------:R-:W-:-:S03]  /*5a70*/  FFMA R3, R3, R2, RZ ;  /* 0x0000000203037223 */ /* 0x000fc600000000ff */
[----:B------:R-:W-:Y:S01]  /*5a80*/  IADD3.X R5, PT, PT, R0, UR11, RZ, P2, !PT ;  /* 0x0000000b00057c10 */ /* 0x000fe200097fe4ff */
[----:B------:R-:W-:Y:S01]  /*5a90*/  FFMA R6, R3, R6, R2 ;  /* 0x0000000603067223 */ /* 0x000fe20000000002 */
[----:B------:R-:W-:-:S03]  /*5aa0*/  IADD3 R2, P0, PT, R11, UR8, RZ ;  /* 0x000000080b027c10 */ /* 0x000fc6000ff1e0ff */
[----:B------:R-:W-:Y:S01]  /*5ab0*/  @P1 FADD R6, RZ, -R6 ;  /* 0x80000006ff061221 */ /* 0x000fe20000000000 */
[----:B------:R-:W-:-:S03]  /*5ac0*/  IADD3.X R3, PT, PT, R0, UR9, RZ, P0, !PT ;  /* 0x0000000900037c10 */ /* 0x000fc600087fe4ff */
[----:B------:R-:W-:Y:S02]  /*5ad0*/  FFMA R21, R6, 0.0099999997764825820923, R21 ;  /* 0x3c23d70a06157823 */ /* 0x000fe40000000015 */
[----:B------:R-:W-:Y:S04]  /*5ae0*/  STG.E desc[UR6][R2.64], R19 ;  /* 0x0000001302007986 */ /* 0x000fe8000c101906 */
[----:B------:R-:W-:Y:S01]  /*5af0*/  STG.E desc[UR6][R4.64], R21 ;  /* 0x0000001504007986 */ /* 0x000fe2000c101906 */
[----:B------:R-:W-:Y:S05]  /*5b00*/  EXIT ;  /* 0x000000000000794d */ /* 0x000fea0003800000 */
        .weak           $__internal_2_$__cuda_sm20_div_rn_f64_full
        .type           $__internal_2_$__cuda_sm20_div_rn_f64_full,@function
        .size           $__internal_2_$__cuda_sm20_div_rn_f64_full,($__internal_3_$__cuda_sm20_sqrt_rn_f32_slowpath - $__internal_2_$__cuda_sm20_div_rn_f64_full)
$__internal_2_$__cuda_sm20_div_rn_f64_full:
[C---:B------:R-:W-:Y:S01]  /*5b10*/  FSETP.GEU.AND P0, PT, |R5|.reuse, 1.469367938527859385e-39, PT ;  /* 0x001000000500780b */ /* 0x040fe20003f0e200 */
[----:B------:R-:W-:Y:S01]  /*5b20*/  IMAD.MOV.U32 R7, RZ, RZ, R13 ;  /* 0x000000ffff077224 */ /* 0x000fe200078e000d */
[C---:B------:R-:W-:Y:S01]  /*5b30*/  LOP3.LUT R2, R5.reuse, 0x800fffff, RZ, 0xc0, !PT ;  /* 0x800fffff05027812 */ /* 0x040fe200078ec0ff */
[----:B------:R-:W-:Y:S01]  /*5b40*/  IMAD.MOV.U32 R6, RZ, RZ, R8 ;  /* 0x000000ffff067224 */ /* 0x000fe200078e0008 */
[----:B------:R-:W-:Y:S01]  /*5b50*/  LOP3.LUT R23, R5, 0x7ff00000, RZ, 0xc0, !PT ;  /* 0x7ff0000005177812 */ /* 0x000fe200078ec0ff */
[----:B------:R-:W-:Y:S01]  /*5b60*/  IMAD.MOV.U32 R8, RZ, RZ, 0x1 ;  /* 0x00000001ff087424 */ /* 0x000fe200078e00ff */
[----:B------:R-:W-:Y:S01]  /*5b70*/  LOP3.LUT R3, R2, 0x3ff00000, RZ, 0xfc, !PT ;  /* 0x3ff0000002037812 */ /* 0x000fe200078efcff */
[----:B------:R-:W-:Y:S01]  /*5b80*/  IMAD.MOV.U32 R2, RZ, RZ, R4 ;  /* 0x000000ffff027224 */ /* 0x000fe200078e0004 */
[C---:B------:R-:W-:Y:S01]  /*5b90*/  FSETP.GEU.AND P2, PT, |R7|.reuse, 1.469367938527859385e-39, PT ;  /* 0x001000000700780b */ /* 0x040fe20003f4e200 */
[----:B------:R-:W-:Y:S01]  /*5ba0*/  IMAD.MOV.U32 R18, RZ, RZ, 0x1ca00000 ;  /* 0x1ca00000ff127424 */ /* 0x000fe200078e00ff */
[----:B------:R-:W-:Y:S01]  /*5bb0*/  LOP3.LUT R22, R7, 0x7ff00000, RZ, 0xc0, !PT ;  /* 0x7ff0000007167812 */ /* 0x000fe200078ec0ff */
[----:B------:R-:W-:Y:S02]  /*5bc0*/  BSSY.RECONVERGENT B1, `(.L_x_85) ;  /* 0x000004e000017945 */ /* 0x000fe40003800200 */
[----:B------:R-:W-:Y:S01]  /*5bd0*/  @!P0 DMUL R2, R4, 8.98846567431157953865e+307 ;  /* 0x7fe0000004028828 */ /* 0x000fe20000000000 */
[----:B------:R-:W-:Y:S01]  /*5be0*/  ISETP.GE.U32.AND P1, PT, R22, R23, PT ;  /* 0x000000171600720c */ /* 0x000fe20003f26070 */
[----:B------:R-:W-:-:S04]  /*5bf0*/  IMAD.MOV.U32 R24, RZ, RZ, R22 ;  /* 0x000000ffff187224 */ /* 0x000fc800078e0016 */
[----:B------:R-:W0:Y:S02]  /*5c00*/  MUFU.RCP64H R9, R3 ;  /* 0x0000000300097308 */ /* 0x000e240000001800 */
[----:B------:R-:W-:Y:S02]  /*5c10*/  @!P2 LOP3.LUT R15, R5, 0x7ff00000, RZ, 0xc0, !PT ;  /* 0x7ff00000050fa812 */ /* 0x000fe400078ec0ff */
[----:B------:R-:W-:Y:S02]  /*5c20*/  @!P0 LOP3.LUT R23, R3, 0x7ff00000, RZ, 0xc0, !PT ;  /* 0x7ff0000003178812 */ /* 0x000fe400078ec0ff */
[----:B------:R-:W-:-:S04]  /*5c30*/  @!P2 ISETP.GE.U32.AND P3, PT, R22, R15, PT ;  /* 0x0000000f1600a20c */ /* 0x000fc80003f66070 */
[----:B------:R-:W-:-:S04]  /*5c40*/  @!P2 SEL R15, R18, 0x63400000, !P3 ;  /* 0x63400000120fa807 */ /* 0x000fc80005800000 */
[----:B------:R-:W-:Y:S01]  /*5c50*/  @!P2 LOP3.LUT R16, R15, 0x80000000, R7, 0xf8, !PT ;  /* 0x800000000f10a812 */ /* 0x000fe200078ef807 */
[----:B0-----:R-:W-:-:S03]  /*5c60*/  DFMA R12, R8, -R2, 1 ;  /* 0x3ff00000080c742b */ /* 0x001fc60000000802 */
[----:B------:R-:W-:Y:S01]  /*5c70*/  @!P2 LOP3.LUT R17, R16, 0x100000, RZ, 0xfc, !PT ;  /* 0x001000001011a812 */ /* 0x000fe200078efcff */
[----:B------:R-:W-:-:S04]  /*5c80*/  @!P2 IMAD.MOV.U32 R16, RZ, RZ, RZ ;  /* 0x000000ffff10a224 */ /* 0x000fc800078e00ff */
        /* <DEDUP_REMOVED lines=12> */
[----:B------:R-:W-:Y:S01]  /*5d50*/  VIADD R25, R23, 0xffffffff ;  /* 0xffffffff17197836 */ /* 0x000fe20000000000 */
[----:B------:R-:W-:-:S04]  /*5d60*/  DFMA R16, R12, -R2, R8 ;  /* 0x800000020c10722b */ /* 0x000fc80000000008 */
[----:B------:R-:W-:-:S04]  /*5d70*/  ISETP.GT.U32.OR P0, PT, R25, 0x7feffffe, P0 ;  /* 0x7feffffe1900780c */ /* 0x000fc80000704470 */
[----:B------:R-:W-:-:S09]  /*5d80*/  DFMA R16, R14, R16, R12 ;  /* 0x000000100e10722b */ /* 0x000fd2000000000c */
[----:B------:R-:W-:Y:S05]  /*5d90*/  @P0 BRA `(.L_x_86) ;  /* 0x00000000006c0947 */ /* 0x000fea0003800000 */
[----:B------:R-:W-:-:S04]  /*5da0*/  LOP3.LUT R7, R5, 0x7ff00000, RZ, 0xc0, !PT ;  /* 0x7ff0000005077812 */ /* 0x000fc800078ec0ff */
[CC--:B------:R-:W-:Y:S02]  /*5db0*/  VIADDMNMX R6, R22.reuse, -R7.reuse, 0xb9600000, !PT ;  /* 0xb960000016067446 */ /* 0x0c0fe40007800907 */
[----:B------:R-:W-:Y:S02]  /*5dc0*/  ISETP.GE.U32.AND P0, PT, R22, R7, PT ;  /* 0x000000071600720c */ /* 0x000fe40003f06070 */
[----:B------:R-:W-:Y:S02]  /*5dd0*/  VIMNMX R6, PT, PT, R6, 0x46a00000, PT ;  /* 0x46a0000006067848 */ /* 0x000fe40003fe0100 */
[----:B------:R-:W-:-:S05]  /*5de0*/  SEL R7, R18, 0x63400000, !P0 ;  /* 0x6340000012077807 */ /* 0x000fca0004000000 */
[----:B------:R-:W-:Y:S02]  /*5df0*/  IMAD.IADD R14, R6, 0x1, -R7 ;  /* 0x00000001060e7824 */ /* 0x000fe400078e0a07 */
[----:B------:R-:W-:Y:S02]  /*5e00*/  IMAD.MOV.U32 R6, RZ, RZ, RZ ;  /* 0x000000ffff067224 */ /* 0x000fe400078e00ff */
[----:B------:R-:W-:-:S06]  /*5e10*/  VIADD R7, R14, 0x7fe00000 ;  /* 0x7fe000000e077836 */ /* 0x000fcc0000000000 */
        /* <DEDUP_REMOVED lines=19> */
.L_x_86:
[----:B------:R-:W-:-:S14]  /*5f50*/  DSETP.NAN.AND P0, PT, R6, R6, PT ;  /* 0x000000060600722a */ /* 0x000fdc0003f08000 */
[----:B------:R-:W-:Y:S05]  /*5f60*/  @P0 BRA `(.L_x_88) ;  /* 0x0000000000440947 */ /* 0x000fea0003800000 */
[----:B------:R-:W-:-:S14]  /*5f70*/  DSETP.NAN.AND P0, PT, R4, R4, PT ;  /* 0x000000040400722a */ /* 0x000fdc0003f08000 */
[----:B------:R-:W-:Y:S05]  /*5f80*/  @P0 BRA `(.L_x_89) ;  /* 0x0000000000300947 */ /* 0x000fea0003800000 */
[----:B------:R-:W-:Y:S01]  /*5f90*/  ISETP.NE.AND P0, PT, R24, R23, PT ;  /* 0x000000171800720c */ /* 0x000fe20003f05270 */
[----:B------:R-:W-:Y:S02]  /*5fa0*/  IMAD.MOV.U32 R12, RZ, RZ, 0x0 ;  /* 0x00000000ff0c7424 */ /* 0x000fe400078e00ff */
[----:B------:R-:W-:-:S10]  /*5fb0*/  IMAD.MOV.U32 R13, RZ, RZ, -0x80000 ;  /* 0xfff80000ff0d7424 */ /* 0x000fd400078e00ff */
        /* <DEDUP_REMOVED lines=9> */
.L_x_89:
[----:B------:R-:W-:Y:S01]  /*6050*/  LOP3.LUT R13, R5, 0x80000, RZ, 0xfc, !PT ;  /* 0x00080000050d7812 */ /* 0x000fe200078efcff */
[----:B------:R-:W-:Y:S01]  /*6060*/  IMAD.MOV.U32 R12, RZ, RZ, R4 ;  /* 0x000000ffff0c7224 */ /* 0x000fe200078e0004 */
[----:B------:R-:W-:Y:S06]  /*6070*/  BRA `(.L_x_87) ;  /* 0x0000000000087947 */ /* 0x000fec0003800000 */
.L_x_88:
[----:B------:R-:W-:Y:S01]  /*6080*/  LOP3.LUT R13, R7, 0x80000, RZ, 0xfc, !PT ;  /* 0x00080000070d7812 */ /* 0x000fe200078efcff */
[----:B------:R-:W-:-:S07]  /*6090*/  IMAD.MOV.U32 R12, RZ, RZ, R6 ;  /* 0x000000ffff0c7224 */ /* 0x000fce00078e0006 */
.L_x_87:
[----:B------:R-:W-:Y:S05]  /*60a0*/  BSYNC.RECONVERGENT B1 ;  /* 0x0000000000017941 */ /* 0x000fea0003800200 */
.L_x_85:
[----:B------:R-:W-:Y:S02]  /*60b0*/  IMAD.MOV.U32 R2, RZ, RZ, R20 ;  /* 0x000000ffff027224 */ /* 0x000fe400078e0014 */
[----:B------:R-:W-:-:S04]  /*60c0*/  IMAD.MOV.U32 R3, RZ, RZ, 0x0 ;  /* 0x00000000ff037424 */ /* 0x000fc800078e00ff */
[----:B------:R-:W-:Y:S05]  /*60d0*/  RET.REL.NODEC R2 `(_Z20initialize_particlesPfS_S_S_ffiff) ;  /* 0xffffff9c02c87950 */ /* 0x000fea0003c3ffff */
        .weak           $__internal_3_$__cuda_sm20_sqrt_rn_f32_slowpath
        .type           $__internal_3_$__cuda_sm20_sqrt_rn_f32_slowpath,@function
        .size           $__internal_3_$__cuda_sm20_sqrt_rn_f32_slowpath,($__internal_4_$__cuda_sm3x_div_rn_noftz_f32_slowpath - $__internal_3_$__cuda_sm20_sqrt_rn_f32_slowpath)
$__internal_3_$__cuda_sm20_sqrt_rn_f32_slowpath:
[----:B------:R-:W-:-:S13]  /*60e0*/  LOP3.LUT P0, RZ, R2, 0x7fffffff, RZ, 0xc0, !PT ;  /* 0x7fffffff02ff7812 */ /* 0x000fda000780c0ff */
[----:B------:R-:W-:Y:S01]  /*60f0*/  @!P0 IMAD.MOV.U32 R3, RZ, RZ, R2 ;  /* 0x000000ffff038224 */ /* 0x000fe200078e0002 */
[----:B------:R-:W-:Y:S06]  /*6100*/  @!P0 BRA `(.L_x_90) ;  /* 0x0000000000408947 */ /* 0x000fec0003800000 */
[----:B------:R-:W-:-:S13]  /*6110*/  FSETP.GEU.FTZ.AND P0, PT, R2, RZ, PT ;  /* 0x000000ff0200720b */ /* 0x000fda0003f1e000 */
[----:B------:R-:W-:Y:S01]  /*6120*/  @!P0 IMAD.MOV.U32 R3, RZ, RZ, 0x7fffffff ;  /* 0x7fffffffff038424 */ /* 0x000fe200078e00ff */
[----:B------:R-:W-:Y:S06]  /*6130*/  @!P0 BRA `(.L_x_90) ;  /* 0x0000000000348947 */ /* 0x000fec0003800000 */
[----:B------:R-:W-:-:S13]  /*6140*/  FSETP.GTU.FTZ.AND P0, PT, |R2|, +INF , PT ;  /* 0x7f8000000200780b */ /* 0x000fda0003f1c200 */
[----:B------:R-:W-:Y:S01]  /*6150*/  @P0 FADD.FTZ R3, R2, 1 ;  /* 0x3f80000002030421 */ /* 0x000fe20000010000 */
[----:B------:R-:W-:Y:S06]  /*6160*/  @P0 BRA `(.L_x_90) ;  /* 0x0000000000280947 */ /* 0x000fec0003800000 */
[----:B------:R-:W-:-:S13]  /*6170*/  FSETP.NEU.FTZ.AND P0, PT, |R2|, +INF , PT ;  /* 0x7f8000000200780b */ /* 0x000fda0003f1d200 */
[----:B------:R-:W-:-:S04]  /*6180*/  @P0 FFMA R4, R2, 1.84467440737095516160e+19, RZ ;  /* 0x5f80000002040823 */ /* 0x000fc800000000ff */
[----:B------:R-:W0:Y:S02]  /*6190*/  @P0 MUFU.RSQ R3, R4 ;  /* 0x0000000400030308 */ /* 0x000e240000001400 */
[----:B0-----:R-:W-:Y:S01]  /*61a0*/  @P0 FMUL.FTZ R5, R4, R3 ;  /* 0x0000000304050220 */ /* 0x001fe20000410000 */
[----:B------:R-:W-:Y:S01]  /*61b0*/  @P0 FMUL.FTZ R7, R3, 0.5 ;  /* 0x3f00000003070820 */ /* 0x000fe20000410000 */
[----:B------:R-:W-:Y:S02]  /*61c0*/  @!P0 IMAD.MOV.U32 R3, RZ, RZ, R2 ;  /* 0x000000ffff038224 */ /* 0x000fe400078e0002 */
[----:B------:R-:W-:-:S04]  /*61d0*/  @P0 FADD.FTZ R6, -R5, -RZ ;  /* 0x800000ff05060221 */ /* 0x000fc80000010100 */
[----:B------:R-:W-:-:S04]  /*61e0*/  @P0 FFMA R6, R5, R6, R4 ;  /* 0x0000000605060223 */ /* 0x000fc80000000004 */
[----:B------:R-:W-:-:S04]  /*61f0*/  @P0 FFMA R6, R6, R7, R5 ;  /* 0x0000000706060223 */ /* 0x000fc80000000005 */
[----:B------:R-:W-:-:S07]  /*6200*/  @P0 FMUL.FTZ R3, R6, 2.3283064365386962891e-10 ;  /* 0x2f80000006030820 */ /* 0x000fce0000410000 */
.L_x_90:
[----:B------:R-:W-:Y:S02]  /*6210*/  IMAD.MOV.U32 R8, RZ, RZ, R3 ;  /* 0x000000ffff087224 */ /* 0x000fe400078e0003 */
[----:B------:R-:W-:Y:S02]  /*6220*/  IMAD.MOV.U32 R2, RZ, RZ, R9 ;  /* 0x000000ffff027224 */ /* 0x000fe400078e0009 */
[----:B------:R-:W-:-:S04]  /*6230*/  IMAD.MOV.U32 R3, RZ, RZ, 0x0 ;  /* 0x00000000ff037424 */ /* 0x000fc800078e00ff */
[----:B------:R-:W-:Y:S05]  /*6240*/  RET.REL.NODEC R2 `(_Z20initialize_particlesPfS_S_S_ffiff) ;  /* 0xffffff9c026c7950 */ /* 0x000fea0003c3ffff */
        .weak           $__internal_4_$__cuda_sm3x_div_rn_noftz_f32_slowpath
        .type           $__internal_4_$__cuda_sm3x_div_rn_noftz_f32_slowpath,@function
        .size           $__internal_4_$__cuda_sm3x_div_rn_noftz_f32_slowpath,(.L_x_107 - $__internal_4_$__cuda_sm3x_div_rn_noftz_f32_slowpath)
$__internal_4_$__cuda_sm3x_div_rn_noftz_f32_slowpath:
[----:B------:R-:W-:Y:S01]  /*6250*/  SHF.R.U32.HI R16, RZ, 0x17, R17 ;  /* 0x00000017ff107819 */ /* 0x000fe20000011611 */
[----:B------:R-:W-:Y:S01]  /*6260*/  BSSY.RECONVERGENT B2, `(.L_x_91) ;  /* 0x0000063000027945 */ /* 0x000fe20003800200 */
[----:B------:R-:W-:Y:S02]  /*6270*/  SHF.R.U32.HI R21, RZ, 0x17, R6 ;  /* 0x00000017ff157819 */ /* 0x000fe40000011606 */
[----:B------:R-:W-:Y:S02]  /*6280*/  LOP3.LUT R16, R16, 0xff, RZ, 0xc0, !PT ;  /* 0x000000ff10107812 */ /* 0x000fe400078ec0ff */
[----:B------:R-:W-:-:S03]  /*6290*/  LOP3.LUT R21, R21, 0xff, RZ, 0xc0, !PT ;  /* 0x000000ff15157812 */ /* 0x000fc600078ec0ff */
[----:B------:R-:W-:Y:S02]  /*62a0*/  VIADD R8, R16, 0xffffffff ;  /* 0xffffffff10087836 */ /* 0x000fe40000000000 */
[----:B------:R-:W-:-:S03]  /*62b0*/  VIADD R23, R21, 0xffffffff ;  /* 0xffffffff15177836 */ /* 0x000fc60000000000 */
        /* <DEDUP_REMOVED lines=20> */
[----:B------:R-:W-:Y:S01]  /*6400*/  ISETP.GE.AND P0, PT, R23, RZ, PT ;  /* 0x000000ff1700720c */ /* 0x000fe20003f06270 */
[----:B------:R-:W-:-:S05]  /*6410*/  VIADD R8, R16, 0xffffffff ;  /* 0xffffffff10087836 */ /* 0x000fca0000000000 */
[----:B------:R-:W-:-:S07]  /*6420*/  ISETP.GE.AND P1, PT, R8, RZ, PT ;  /* 0x000000ff0800720c */ /* 0x000fce0003f26270 */
[----:B------:R-:W-:Y:S02]  /*6430*/  @P0 IMAD.MOV.U32 R8, RZ, RZ, RZ ;  /* 0x000000ffff080224 */ /* 0x000fe400078e00ff */
[----:B------:R-:W-:Y:S01]  /*6440*/  @!P0 FFMA R6, R6, 1.84467440737095516160e+19, RZ ;  /* 0x5f80000006068823 */ /* 0x000fe200000000ff */
[----:B------:R-:W-:-:S03]  /*6450*/  @!P0 IMAD.MOV.U32 R8, RZ, RZ, -0x40 ;  /* 0xffffffc0ff088424 */ /* 0x000fc600078e00ff */
[----:B------:R-:W-:Y:S01]  /*6460*/  @!P1 FFMA R17, R17, 1.84467440737095516160e+19, RZ ;  /* 0x5f80000011119823 */ /* 0x000fe200000000ff */
[----:B------:R-:W-:-:S07]  /*6470*/  @!P1 VIADD R8, R8, 0x40 ;  /* 0x0000004008089836 */ /* 0x000fce0000000000 */
.L_x_92:
[----:B------:R-:W-:Y:S01]  /*6480*/  LEA R26, R16, 0xc0800000, 0x17 ;  /* 0xc0800000101a7811 */ /* 0x000fe200078eb8ff */
[----:B------:R-:W-:Y:S04]  /*6490*/  BSSY.RECONVERGENT B3, `(.L_x_97) ;  /* 0x0000036000037945 */ /* 0x000fe80003800200 */
[----:B------:R-:W-:Y:S02]  /*64a0*/  IMAD.IADD R25, R17, 0x1, -R26 ;  /* 0x0000000111197824 */ /* 0x000fe400078e0a1a */
[----:B------:R-:W-:Y:S02]  /*64b0*/  VIADD R17, R21, 0xffffff81 ;  /* 0xffffff8115117836 */ /* 0x000fe40000000000 */
[----:B------:R-:W0:Y:S01]  /*64c0*/  MUFU.RCP R26, R25 ;  /* 0x00000019001a7308 */ /* 0x000e220000001000 */
[----:B------:R-:W-:Y:S01]  /*64d0*/  FADD.FTZ R23, -R25, -RZ ;  /* 0x800000ff19177221 */ /* 0x000fe20000010100 */
[C---:B------:R-:W-:Y:S01]  /*64e0*/  IMAD R6, R17.reuse, -0x800000, R6 ;  /* 0xff80000011067824 */ /* 0x040fe200078e0206 */
[----:B------:R-:W-:-:S05]  /*64f0*/  IADD3 R17, PT, PT, R17, 0x7f, -R16 ;  /* 0x0000007f11117810 */ /* 0x000fca0007ffe810 */
        /* <DEDUP_REMOVED lines=9> */
[----:B------:R-:W-:-:S05]  /*6590*/  LOP3.LUT R16, R16, 0xff, RZ, 0xc0, !PT ;  /* 0x000000ff10107812 */ /* 0x000fca00078ec0ff */
[----:B------:R-:W-:-:S04]  /*65a0*/  IMAD.IADD R16, R16, 0x1, R17 ;  /* 0x0000000110107824 */ /* 0x000fc800078e0211 */
        /* <DEDUP_REMOVED lines=10> */
[CCC-:B------:R-:W-:Y:S01]  /*6650*/  FFMA.RZ R8, R21.reuse, R23.reuse, R26.reuse ;  /* 0x0000001715087223 */ /* 0x1c0fe2000000c01a */
[C---:B------:R-:W-:Y:S02]  /*6660*/  ISETP.NE.AND P3, PT, R16.reuse, RZ, PT ;  /* 0x000000ff1000720c */ /* 0x040fe40003f65270 */
[----:B------:R-:W-:Y:S02]  /*6670*/  ISETP.NE.AND P1, PT, R16, RZ, PT ;  /* 0x000000ff1000720c */ /* 0x000fe40003f25270 */
[----:B------:R-:W-:Y:S01]  /*6680*/  LOP3.LUT R17, R8, 0x7fffff, RZ, 0xc0, !PT ;  /* 0x007fffff08117812 */ /* 0x000fe200078ec0ff */
[CCC-:B------:R-:W-:Y:S01]  /*6690*/  FFMA.RP R8, R21.reuse, R23.reuse, R26.reuse ;  /* 0x0000001715087223 */ /* 0x1c0fe2000000801a */
[----:B------:R-:W-:Y:S01]  /*66a0*/  FFMA.RM R21, R21, R23, R26 ;  /* 0x0000001715157223 */ /* 0x000fe2000000401a */
[----:B------:R-:W-:Y:S01]  /*66b0*/  VIADD R26, R16, 0x20 ;  /* 0x00000020101a7836 */ /* 0x000fe20000000000 */
[----:B------:R-:W-:Y:S01]  /*66c0*/  LOP3.LUT R17, R17, 0x800000, RZ, 0xfc, !PT ;  /* 0x0080000011117812 */ /* 0x000fe200078efcff */
[----:B------:R-:W-:-:S02]  /*66d0*/  IMAD.MOV R16, RZ, RZ, -R16 ;  /* 0x000000ffff107224 */ /* 0x000fc400078e0a10 */
        /* <DEDUP_REMOVED lines=9> */
[----:B------:R-:W-:-:S05]  /*6770*/  LOP3.LUT R8, R21, R8, RZ, 0xc0, !PT ;  /* 0x0000000815087212 */ /* 0x000fca00078ec0ff */
[----:B------:R-:W-:-:S05]  /*6780*/  IMAD.IADD R17, R17, 0x1, R8 ;  /* 0x0000000111117824 */ /* 0x000fca00078e0208 */
[----:B------:R-:W-:Y:S01]  /*6790*/  LOP3.LUT R6, R17, R6, RZ, 0xfc, !PT ;  /* 0x0000000611067212 */ /* 0x000fe200078efcff */
[----:B------:R-:W-:Y:S06]  /*67a0*/  BRA `(.L_x_100) ;  /* 0x0000000000107947 */ /* 0x000fec0003800000 */
.L_x_99:
[----:B------:R-:W-:-:S04]  /*67b0*/  LOP3.LUT R6, R6, 0x80000000, RZ, 0xc0, !PT ;  /* 0x8000000006067812 */ /* 0x000fc800078ec0ff */
[----:B------:R-:W-:Y:S01]  /*67c0*/  LOP3.LUT R6, R6, 0x7f800000, RZ, 0xfc, !PT ;  /* 0x7f80000006067812 */ /* 0x000fe200078efcff */
[----:B------:R-:W-:Y:S06]  /*67d0*/  BRA `(.L_x_100) ;  /* 0x0000000000047947 */ /* 0x000fec0003800000 */
.L_x_98:
[----:B------:R-:W-:-:S07]  /*67e0*/  IMAD R6, R17, 0x800000, R6 ;  /* 0x0080000011067824 */ /* 0x000fce00078e0206 */
.L_x_100:
[----:B------:R-:W-:Y:S05]  /*67f0*/  BSYNC.RECONVERGENT B3 ;  /* 0x0000000000037941 */ /* 0x000fea0003800200 */
.L_x_97:
[----:B------:R-:W-:Y:S05]  /*6800*/  BRA `(.L_x_101) ;  /* 0x0000000000207947 */ /* 0x000fea0003800000 */
.L_x_96:
[----:B------:R-:W-:-:S04]  /*6810*/  LOP3.LUT R6, R17, 0x80000000, R6, 0x48, !PT ;  /* 0x8000000011067812 */ /* 0x000fc800078e4806 */
[----:B------:R-:W-:Y:S01]  /*6820*/  LOP3.LUT R6, R6, 0x7f800000, RZ, 0xfc, !PT ;  /* 0x7f80000006067812 */ /* 0x000fe200078efcff */
[----:B------:R-:W-:Y:S06]  /*6830*/  BRA `(.L_x_101) ;  /* 0x0000000000147947 */ /* 0x000fec0003800000 */
.L_x_95:
[----:B------:R-:W-:Y:S01]  /*6840*/  LOP3.LUT R6, R17, 0x80000000, R6, 0x48, !PT ;  /* 0x8000000011067812 */ /* 0x000fe200078e4806 */
[----:B------:R-:W-:Y:S06]  /*6850*/  BRA `(.L_x_101) ;  /* 0x00000000000c7947 */ /* 0x000fec0003800000 */
.L_x_94:
[----:B------:R-:W0:Y:S01]  /*6860*/  MUFU.RSQ R6, -QNAN ;  /* 0xffc0000000067908 */ /* 0x000e220000001400 */
[----:B------:R-:W-:Y:S05]  /*6870*/  BRA `(.L_x_101) ;  /* 0x0000000000047947 */ /* 0x000fea0003800000 */
.L_x_93:
[----:B------:R-:W-:-:S07]  /*6880*/  FADD.FTZ R6, R6, R17 ;  /* 0x0000001106067221 */ /* 0x000fce0000010000 */
.L_x_101:
[----:B------:R-:W-:Y:S05]  /*6890*/  BSYNC.RECONVERGENT B2 ;  /* 0x0000000000027941 */ /* 0x000fea0003800200 */
.L_x_91:
[----:B------:R-:W-:Y:S02]  /*68a0*/  IMAD.MOV.U32 R16, RZ, RZ, R19 ;  /* 0x000000ffff107224 */ /* 0x000fe400078e0013 */
[----:B------:R-:W-:-:S04]  /*68b0*/  IMAD.MOV.U32 R17, RZ, RZ, 0x0 ;  /* 0x00000000ff117424 */ /* 0x000fc800078e00ff */
[----:B0-----:R-:W-:Y:S05]  /*68c0*/  RET.REL.NODEC R16 `(_Z20initialize_particlesPfS_S_S_ffiff) ;  /* 0xffffff9410cc7950 */ /* 0x001fea0003c3ffff */
.L_x_102:
        /* <DEDUP_REMOVED lines=11> */
.L_x_107:


//--------------------- .nv.global.init           --------------------------
	.section	.nv.global.init,"aw",@progbits
	.align	4
.nv.global.init:
	.type		__cudart_i2opi_f,@object
	.size		__cudart_i2opi_f,(mrg32k3aM1SubSeq - __cudart_i2opi_f)
__cudart_i2opi_f:
        /*0000*/ 	.byte	0x41, 0x90, 0x43, 0x3c, 0x99, 0x95, 0x62, 0xdb, 0xc0, 0xdd, 0x34, 0xf5, 0xd1, 0x57, 0x27, 0xfc
        /*0010*/ 	.byte	0x29, 0x15, 0x44, 0x4e, 0x6e, 0x83, 0xf9, 0xa2
	.type		mrg32k3aM1SubSeq,@object
	.size		mrg32k3aM1SubSeq,(mrg32k3aM2SubSeq - mrg32k3aM1SubSeq)
mrg32k3aM1SubSeq:
        /*0018*/ 	.byte	0x0b, 0xcc, 0xee, 0x04, 0x73, 0x29, 0x8b, 0x6f, 0xf6, 0x53, 0x03, 0xf6, 0x23, 0xf6, 0xea, 0xda
        /* <DEDUP_REMOVED lines=125> */
	.type		mrg32k3aM2SubSeq,@object
	.size		mrg32k3aM2SubSeq,(mrg32k3aM1 - mrg32k3aM2SubSeq)
mrg32k3aM2SubSeq:
        /* <DEDUP_REMOVED lines=126> */
	.type		mrg32k3aM1,@object
	.size		mrg32k3aM1,(mrg32k3aM1Seq - mrg32k3aM1)
mrg32k3aM1:
        /* <DEDUP_REMOVED lines=144> */
	.type		mrg32k3aM1Seq,@object
	.size		mrg32k3aM1Seq,(mrg32k3aM2 - mrg32k3aM1Seq)
mrg32k3aM1Seq:
        /* <DEDUP_REMOVED lines=144> */
	.type		mrg32k3aM2,@object
	.size		mrg32k3aM2,(mrg32k3aM2Seq - mrg32k3aM2)
mrg32k3aM2:
        /* <DEDUP_REMOVED lines=144> */
	.type		mrg32k3aM2Seq,@object
	.size		mrg32k3aM2Seq,(precalc_xorwow_matrix - mrg32k3aM2Seq)
mrg32k3aM2Seq:
        /* <DEDUP_REMOVED lines=144> */
	.type		precalc_xorwow_matrix,@object
	.size		precalc_xorwow_matrix,(precalc_xorwow_offset_matrix - precalc_xorwow_matrix)
precalc_xorwow_matrix:
        /* <DEDUP_REMOVED lines=6400> */
	.type		precalc_xorwow_offset_matrix,@object
	.size		precalc_xorwow_offset_matrix,(.L_1 - precalc_xorwow_offset_matrix)
precalc_xorwow_offset_matrix:
        /* <DEDUP_REMOVED lines=6400> */
.L_1:


//--------------------- .nv.shared.reserved.0     --------------------------
	.section	.nv.shared.reserved.0,"aw",@nobits
	.weak		__nv_reservedSMEM_offset_0_alias
	.size		__nv_reservedSMEM_offset_0_alias, 0, 64
	.other		__nv_reservedSMEM_offset_0_alias,@"STO_CUDA_RESERVED_SHARED STV_DEFAULT"
__nv_reservedSMEM_offset_0_alias:
	.zero		0
	.zero		64


//--------------------- .nv.constant0._Z18initialize_weightsPfS_S_S_iiiffff --------------------------
	.section	.nv.constant0._Z18initialize_weightsPfS_S_S_iiiffff,"a",@progbits
	.sectionflags	@""
	.align	4
.nv.constant0._Z18initialize_weightsPfS_S_S_iiiffff:
	.zero		956


//--------------------- .nv.constant0._Z20initialize_particlesPfS_S_S_ffiff --------------------------
	.section	.nv.constant0._Z20initialize_particlesPfS_S_S_ffiff,"a",@progbits
	.sectionflags	@""
	.align	4
.nv.constant0._Z20initialize_particlesPfS_S_S_ffiff:
	.zero		948


//--------------------- SYMBOLS --------------------------

	.type		.nv.reservedSmem.offset0,@object
	.size		.nv.reservedSmem.offset0,0x4
